//
// Generated by NVIDIA NVVM Compiler
//
// Compiler Build ID: CL-36424714
// Cuda compilation tools, release 13.0, V13.0.88
// Based on NVVM 20.0.0
//

.version 9.0
.target sm_100
.address_size 64

	// .globl	_Z12drawQuadtreeP6uchar4iiP12QuadTreeNodei
.global .align 4 .b8 precalc_xorwow_matrix[102400];
.global .align 4 .b8 precalc_xorwow_offset_matrix[102400];
.global .align 4 .b8 mrg32k3aM1[2304];
.global .align 4 .b8 mrg32k3aM2[2304];
.global .align 4 .b8 mrg32k3aM1SubSeq[2016];
.global .align 4 .b8 mrg32k3aM2SubSeq[2016];
.global .align 4 .b8 mrg32k3aM1Seq[2304];
.global .align 4 .b8 mrg32k3aM2Seq[2304];
.const .align 8 .b8 __cr_lgamma_table[72];
// _ZZ22generateRandomQuadtreeP12QuadTreeNodeiiiyE10localNodes has been demoted
// _ZZ22generateRandomQuadtreeP12QuadTreeNodeiiiyE10localIndex has been demoted

.visible .entry _Z12drawQuadtreeP6uchar4iiP12QuadTreeNodei(
	.param .u64 .ptr .align 1 _Z12drawQuadtreeP6uchar4iiP12QuadTreeNodei_param_0,
	.param .u32 _Z12drawQuadtreeP6uchar4iiP12QuadTreeNodei_param_1,
	.param .u32 _Z12drawQuadtreeP6uchar4iiP12QuadTreeNodei_param_2,
	.param .u64 .ptr .align 1 _Z12drawQuadtreeP6uchar4iiP12QuadTreeNodei_param_3,
	.param .u32 _Z12drawQuadtreeP6uchar4iiP12QuadTreeNodei_param_4
)
{
	.reg .pred 	%p<39>;
	.reg .b16 	%rs<11>;
	.reg .b32 	%r<64>;
	.reg .b64 	%rd<17>;

	ld.param.u64 	%rd9, [_Z12drawQuadtreeP6uchar4iiP12QuadTreeNodei_param_0];
	ld.param.u32 	%r27, [_Z12drawQuadtreeP6uchar4iiP12QuadTreeNodei_param_1];
	ld.param.u32 	%r29, [_Z12drawQuadtreeP6uchar4iiP12QuadTreeNodei_param_2];
	ld.param.u64 	%rd10, [_Z12drawQuadtreeP6uchar4iiP12QuadTreeNodei_param_3];
	ld.param.u32 	%r28, [_Z12drawQuadtreeP6uchar4iiP12QuadTreeNodei_param_4];
	cvta.to.global.u64 	%rd1, %rd10;
	mov.u32 	%r31, %ctaid.x;
	mov.u32 	%r32, %ntid.x;
	mov.u32 	%r33, %tid.x;
	mad.lo.s32 	%r1, %r31, %r32, %r33;
	mov.u32 	%r34, %ctaid.y;
	mov.u32 	%r35, %ntid.y;
	mov.u32 	%r36, %tid.y;
	mad.lo.s32 	%r37, %r34, %r35, %r36;
	setp.ge.s32 	%p1, %r1, %r27;
	setp.ge.s32 	%p2, %r37, %r29;
	or.pred  	%p3, %p1, %p2;
	@%p3 bra 	$L__BB0_33;
	cvta.to.global.u64 	%rd11, %rd9;
	mad.lo.s32 	%r38, %r27, %r37, %r1;
	mul.wide.s32 	%rd12, %r38, 4;
	add.s64 	%rd2, %rd11, %rd12;
	mov.b32 	%r39, -16777216;
	st.global.u32 	[%rd2], %r39;
	setp.lt.s32 	%p4, %r28, 1;
	@%p4 bra 	$L__BB0_33;
	and.b32  	%r3, %r28, 3;
	setp.lt.u32 	%p5, %r28, 4;
	mov.b32 	%r62, 0;
	@%p5 bra 	$L__BB0_25;
	and.b32  	%r62, %r28, 2147483644;
	neg.s32 	%r61, %r62;
	add.s64 	%rd15, %rd1, 32;
$L__BB0_4:
	ld.global.u32 	%r7, [%rd15+-32];
	ld.global.u32 	%r8, [%rd15+-28];
	ld.global.u32 	%r9, [%rd15+-24];
	ld.global.u8 	%rs1, [%rd15+-20];
	setp.eq.s16 	%p6, %rs1, 0;
	@%p6 bra 	$L__BB0_9;
	setp.eq.s32 	%p7, %r1, %r7;
	@%p7 bra 	$L__BB0_8;
	add.s32 	%r41, %r7, %r9;
	add.s32 	%r42, %r41, -1;
	setp.eq.s32 	%p8, %r1, %r42;
	setp.eq.s32 	%p9, %r37, %r8;
	or.pred  	%p10, %p8, %p9;
	@%p10 bra 	$L__BB0_8;
	add.s32 	%r43, %r8, %r9;
	add.s32 	%r44, %r43, -1;
	setp.ne.s32 	%p11, %r37, %r44;
	@%p11 bra 	$L__BB0_9;
$L__BB0_8:
	mov.b16 	%rs2, 255;
	st.global.v2.u8 	[%rd2], {%rs2, %rs2};
	st.global.u8 	[%rd2+2], %rs2;
$L__BB0_9:
	ld.global.u32 	%r10, [%rd15+-16];
	ld.global.u32 	%r11, [%rd15+-12];
	ld.global.u32 	%r12, [%rd15+-8];
	ld.global.u8 	%rs3, [%rd15+-4];
	setp.eq.s16 	%p12, %rs3, 0;
	@%p12 bra 	$L__BB0_14;
	setp.eq.s32 	%p13, %r1, %r10;
	@%p13 bra 	$L__BB0_13;
	add.s32 	%r45, %r10, %r12;
	add.s32 	%r46, %r45, -1;
	setp.eq.s32 	%p14, %r1, %r46;
	setp.eq.s32 	%p15, %r37, %r11;
	or.pred  	%p16, %p14, %p15;
	@%p16 bra 	$L__BB0_13;
	add.s32 	%r47, %r11, %r12;
	add.s32 	%r48, %r47, -1;
	setp.ne.s32 	%p17, %r37, %r48;
	@%p17 bra 	$L__BB0_14;
$L__BB0_13:
	mov.b16 	%rs4, 255;
	st.global.v2.u8 	[%rd2], {%rs4, %rs4};
	st.global.u8 	[%rd2+2], %rs4;
$L__BB0_14:
	ld.global.u32 	%r13, [%rd15];
	ld.global.u32 	%r14, [%rd15+4];
	ld.global.u32 	%r15, [%rd15+8];
	ld.global.u8 	%rs5, [%rd15+12];
	setp.eq.s16 	%p18, %rs5, 0;
	@%p18 bra 	$L__BB0_19;
	setp.eq.s32 	%p19, %r1, %r13;
	@%p19 bra 	$L__BB0_18;
	add.s32 	%r49, %r13, %r15;
	add.s32 	%r50, %r49, -1;
	setp.eq.s32 	%p20, %r1, %r50;
	setp.eq.s32 	%p21, %r37, %r14;
	or.pred  	%p22, %p20, %p21;
	@%p22 bra 	$L__BB0_18;
	add.s32 	%r51, %r14, %r15;
	add.s32 	%r52, %r51, -1;
	setp.ne.s32 	%p23, %r37, %r52;
	@%p23 bra 	$L__BB0_19;
$L__BB0_18:
	mov.b16 	%rs6, 255;
	st.global.v2.u8 	[%rd2], {%rs6, %rs6};
	st.global.u8 	[%rd2+2], %rs6;
$L__BB0_19:
	ld.global.u32 	%r16, [%rd15+16];
	ld.global.u32 	%r17, [%rd15+20];
	ld.global.u32 	%r18, [%rd15+24];
	ld.global.u8 	%rs7, [%rd15+28];
	setp.eq.s16 	%p24, %rs7, 0;
	@%p24 bra 	$L__BB0_24;
	setp.eq.s32 	%p25, %r1, %r16;
	@%p25 bra 	$L__BB0_23;
	add.s32 	%r53, %r16, %r18;
	add.s32 	%r54, %r53, -1;
	setp.eq.s32 	%p26, %r1, %r54;
	setp.eq.s32 	%p27, %r37, %r17;
	or.pred  	%p28, %p26, %p27;
	@%p28 bra 	$L__BB0_23;
	add.s32 	%r55, %r17, %r18;
	add.s32 	%r56, %r55, -1;
	setp.ne.s32 	%p29, %r37, %r56;
	@%p29 bra 	$L__BB0_24;
$L__BB0_23:
	mov.b16 	%rs8, 255;
	st.global.v2.u8 	[%rd2], {%rs8, %rs8};
	st.global.u8 	[%rd2+2], %rs8;
$L__BB0_24:
	add.s32 	%r61, %r61, 4;
	add.s64 	%rd15, %rd15, 64;
	setp.ne.s32 	%p30, %r61, 0;
	@%p30 bra 	$L__BB0_4;
$L__BB0_25:
	setp.eq.s32 	%p31, %r3, 0;
	@%p31 bra 	$L__BB0_33;
	mul.wide.u32 	%rd13, %r62, 16;
	add.s64 	%rd14, %rd13, %rd1;
	add.s64 	%rd16, %rd14, 8;
	neg.s32 	%r63, %r3;
$L__BB0_27:
	.pragma "nounroll";
	ld.global.u32 	%r23, [%rd16+-8];
	ld.global.u32 	%r24, [%rd16+-4];
	ld.global.u32 	%r25, [%rd16];
	ld.global.u8 	%rs9, [%rd16+4];
	setp.eq.s16 	%p32, %rs9, 0;
	@%p32 bra 	$L__BB0_32;
	setp.eq.s32 	%p33, %r1, %r23;
	@%p33 bra 	$L__BB0_31;
	add.s32 	%r57, %r23, %r25;
	add.s32 	%r58, %r57, -1;
	setp.eq.s32 	%p34, %r1, %r58;
	setp.eq.s32 	%p35, %r37, %r24;
	or.pred  	%p36, %p34, %p35;
	@%p36 bra 	$L__BB0_31;
	add.s32 	%r59, %r24, %r25;
	add.s32 	%r60, %r59, -1;
	setp.ne.s32 	%p37, %r37, %r60;
	@%p37 bra 	$L__BB0_32;
$L__BB0_31:
	mov.b16 	%rs10, 255;
	st.global.v2.u8 	[%rd2], {%rs10, %rs10};
	st.global.u8 	[%rd2+2], %rs10;
$L__BB0_32:
	add.s64 	%rd16, %rd16, 16;
	add.s32 	%r63, %r63, 1;
	setp.ne.s32 	%p38, %r63, 0;
	@%p38 bra 	$L__BB0_27;
$L__BB0_33:
	ret;

}
	// .globl	_Z22generateRandomQuadtreeP12QuadTreeNodeiiiy
.visible .entry _Z22generateRandomQuadtreeP12QuadTreeNodeiiiy(
	.param .u64 .ptr .align 1 _Z22generateRandomQuadtreeP12QuadTreeNodeiiiy_param_0,
	.param .u32 _Z22generateRandomQuadtreeP12QuadTreeNodeiiiy_param_1,
	.param .u32 _Z22generateRandomQuadtreeP12QuadTreeNodeiiiy_param_2,
	.param .u32 _Z22generateRandomQuadtreeP12QuadTreeNodeiiiy_param_3,
	.param .u64 _Z22generateRandomQuadtreeP12QuadTreeNodeiiiy_param_4
)
{
	.reg .pred 	%p<17>;
	.reg .b32 	%r<196>;
	.reg .b64 	%rd<14>;
	// demoted variable
	.shared .align 4 .b8 _ZZ22generateRandomQuadtreeP12QuadTreeNodeiiiyE10localNodes[16384];
	// demoted variable
	.shared .align 4 .u32 _ZZ22generateRandomQuadtreeP12QuadTreeNodeiiiyE10localIndex;
	ld.param.u64 	%rd8, [_Z22generateRandomQuadtreeP12QuadTreeNodeiiiy_param_0];
	ld.param.u32 	%r58, [_Z22generateRandomQuadtreeP12QuadTreeNodeiiiy_param_1];
	ld.param.u32 	%r59, [_Z22generateRandomQuadtreeP12QuadTreeNodeiiiy_param_2];
	ld.param.u32 	%r60, [_Z22generateRandomQuadtreeP12QuadTreeNodeiiiy_param_3];
	ld.param.u64 	%rd9, [_Z22generateRandomQuadtreeP12QuadTreeNodeiiiy_param_4];
	cvta.to.global.u64 	%rd1, %rd8;
	cvt.u32.u64 	%r61, %rd9;
	xor.b32  	%r62, %r61, -1429050551;
	mul.lo.s32 	%r1, %r62, 1099087573;
	{ .reg .b32 tmp; mov.b64 {tmp, %r63}, %rd9; }
	xor.b32  	%r2, %r63, -136515619;
	mul.lo.s32 	%r3, %r2, -1703105765;
	add.s32 	%r184, %r1, 5783321;
	mov.u32 	%r5, %tid.x;
	setp.ne.s32 	%p1, %r5, 0;
	@%p1 bra 	$L__BB1_2;
	mov.b32 	%r64, 0;
	st.shared.u32 	[_ZZ22generateRandomQuadtreeP12QuadTreeNodeiiiyE10localIndex], %r64;
$L__BB1_2:
	add.s32 	%r65, %r1, %r3;
	add.s32 	%r66, %r65, 6615241;
	add.s32 	%r67, %r1, 123456789;
	xor.b32  	%r68, %r1, 362436069;
	bar.sync 	0;
	shr.u32 	%r69, %r67, 2;
	xor.b32  	%r70, %r69, %r67;
	shl.b32 	%r71, %r184, 4;
	shl.b32 	%r72, %r70, 1;
	xor.b32  	%r73, %r71, %r72;
	xor.b32  	%r74, %r73, %r184;
	xor.b32  	%r185, %r74, %r70;
	add.s32 	%r75, %r66, %r185;
	add.s32 	%r76, %r75, 362437;
	rem.u32 	%r190, %r76, %r58;
	shr.u32 	%r77, %r68, 2;
	xor.b32  	%r78, %r77, %r68;
	shl.b32 	%r79, %r185, 4;
	shl.b32 	%r80, %r78, 1;
	xor.b32  	%r81, %r80, %r79;
	xor.b32  	%r82, %r81, %r78;
	xor.b32  	%r186, %r82, %r185;
	add.s32 	%r83, %r66, %r186;
	add.s32 	%r84, %r83, 724874;
	rem.u32 	%r189, %r84, %r59;
	setp.lt.s32 	%p2, %r60, 1;
	@%p2 bra 	$L__BB1_14;
	min.s32 	%r85, %r58, %r59;
	shr.s32 	%r86, %r85, 31;
	shr.u32 	%r87, %r86, 30;
	add.s32 	%r88, %r85, %r87;
	shr.s32 	%r188, %r88, 2;
	setp.eq.s32 	%p3, %r60, 1;
	@%p3 bra 	$L__BB1_10;
	mul.lo.s32 	%r89, %r2, 1703105765;
	sub.s32 	%r90, %r1, %r89;
	add.s32 	%r179, %r90, 8789863;
	and.b32  	%r91, %r60, 2147483646;
	neg.s32 	%r178, %r91;
	xor.b32  	%r183, %r3, 88675123;
	add.s32 	%r187, %r3, 521288629;
$L__BB1_5:
	mov.u32 	%r24, %r186;
	ld.shared.u32 	%r25, [_ZZ22generateRandomQuadtreeP12QuadTreeNodeiiiyE10localIndex];
	setp.gt.s32 	%p4, %r25, 1023;
	@%p4 bra 	$L__BB1_7;
	shl.b32 	%r92, %r25, 4;
	mov.u32 	%r93, _ZZ22generateRandomQuadtreeP12QuadTreeNodeiiiyE10localNodes;
	add.s32 	%r94, %r93, %r92;
	st.shared.u32 	[%r94], %r190;
	st.shared.u32 	[%r94+4], %r189;
	st.shared.u32 	[%r94+8], %r188;
	mov.b32 	%r95, 1;
	st.shared.u32 	[%r94+12], %r95;
	add.s32 	%r96, %r25, 1;
	st.shared.u32 	[_ZZ22generateRandomQuadtreeP12QuadTreeNodeiiiyE10localIndex], %r96;
$L__BB1_7:
	bar.sync 	0;
	shr.u32 	%r97, %r187, 2;
	xor.b32  	%r98, %r97, %r187;
	shl.b32 	%r99, %r24, 4;
	shl.b32 	%r100, %r98, 1;
	xor.b32  	%r101, %r99, %r100;
	xor.b32  	%r102, %r101, %r24;
	xor.b32  	%r26, %r102, %r98;
	add.s32 	%r103, %r179, %r26;
	add.s32 	%r104, %r103, -1087311;
	sub.s32 	%r105, %r58, %r188;
	rem.u32 	%r106, %r104, %r105;
	add.s32 	%r27, %r106, %r190;
	shr.u32 	%r107, %r183, 2;
	xor.b32  	%r108, %r107, %r183;
	shl.b32 	%r109, %r26, 4;
	shl.b32 	%r110, %r108, 1;
	xor.b32  	%r111, %r110, %r109;
	xor.b32  	%r112, %r111, %r108;
	xor.b32  	%r28, %r112, %r26;
	add.s32 	%r113, %r179, %r28;
	add.s32 	%r114, %r113, -724874;
	sub.s32 	%r115, %r59, %r188;
	rem.u32 	%r116, %r114, %r115;
	add.s32 	%r29, %r116, %r189;
	shr.u32 	%r117, %r188, 31;
	add.s32 	%r118, %r188, %r117;
	shr.s32 	%r119, %r118, 1;
	max.s32 	%r30, %r119, 1;
	bar.sync 	0;
	ld.shared.u32 	%r31, [_ZZ22generateRandomQuadtreeP12QuadTreeNodeiiiyE10localIndex];
	setp.gt.s32 	%p5, %r31, 1023;
	@%p5 bra 	$L__BB1_9;
	shl.b32 	%r120, %r31, 4;
	mov.u32 	%r121, _ZZ22generateRandomQuadtreeP12QuadTreeNodeiiiyE10localNodes;
	add.s32 	%r122, %r121, %r120;
	st.shared.u32 	[%r122], %r27;
	st.shared.u32 	[%r122+4], %r29;
	st.shared.u32 	[%r122+8], %r30;
	mov.b32 	%r123, 1;
	st.shared.u32 	[%r122+12], %r123;
	add.s32 	%r124, %r31, 1;
	st.shared.u32 	[_ZZ22generateRandomQuadtreeP12QuadTreeNodeiiiyE10localIndex], %r124;
$L__BB1_9:
	bar.sync 	0;
	shr.u32 	%r125, %r184, 2;
	xor.b32  	%r126, %r125, %r184;
	shl.b32 	%r127, %r28, 4;
	shl.b32 	%r128, %r126, 1;
	xor.b32  	%r129, %r127, %r128;
	xor.b32  	%r130, %r129, %r28;
	xor.b32  	%r32, %r130, %r126;
	add.s32 	%r131, %r179, %r32;
	add.s32 	%r132, %r131, -362437;
	sub.s32 	%r133, %r58, %r30;
	rem.u32 	%r134, %r132, %r133;
	add.s32 	%r190, %r134, %r27;
	shr.u32 	%r135, %r185, 2;
	xor.b32  	%r136, %r135, %r185;
	shl.b32 	%r137, %r32, 4;
	shl.b32 	%r138, %r136, 1;
	xor.b32  	%r139, %r138, %r137;
	xor.b32  	%r140, %r139, %r136;
	xor.b32  	%r186, %r140, %r32;
	add.s32 	%r141, %r179, %r186;
	sub.s32 	%r142, %r59, %r30;
	rem.u32 	%r143, %r141, %r142;
	add.s32 	%r189, %r143, %r29;
	shr.u32 	%r144, %r30, 1;
	max.u32 	%r188, %r144, 1;
	bar.sync 	0;
	add.s32 	%r179, %r179, 1449748;
	add.s32 	%r178, %r178, 2;
	setp.ne.s32 	%p6, %r178, 0;
	mov.u32 	%r183, %r26;
	mov.u32 	%r184, %r28;
	mov.u32 	%r185, %r32;
	mov.u32 	%r187, %r24;
	@%p6 bra 	$L__BB1_5;
$L__BB1_10:
	and.b32  	%r145, %r60, 1;
	setp.eq.b32 	%p7, %r145, 1;
	not.pred 	%p8, %p7;
	@%p8 bra 	$L__BB1_14;
	ld.shared.u32 	%r42, [_ZZ22generateRandomQuadtreeP12QuadTreeNodeiiiyE10localIndex];
	setp.gt.s32 	%p9, %r42, 1023;
	@%p9 bra 	$L__BB1_13;
	shl.b32 	%r146, %r42, 4;
	mov.u32 	%r147, _ZZ22generateRandomQuadtreeP12QuadTreeNodeiiiyE10localNodes;
	add.s32 	%r148, %r147, %r146;
	st.shared.u32 	[%r148], %r190;
	st.shared.u32 	[%r148+4], %r189;
	st.shared.u32 	[%r148+8], %r188;
	mov.b32 	%r149, 1;
	st.shared.u32 	[%r148+12], %r149;
	add.s32 	%r150, %r42, 1;
	st.shared.u32 	[_ZZ22generateRandomQuadtreeP12QuadTreeNodeiiiyE10localIndex], %r150;
$L__BB1_13:
	bar.sync 	0;
	bar.sync 	0;
$L__BB1_14:
	setp.ne.s32 	%p10, %r5, 0;
	ld.shared.u32 	%r151, [_ZZ22generateRandomQuadtreeP12QuadTreeNodeiiiyE10localIndex];
	setp.lt.s32 	%p11, %r151, 1;
	or.pred  	%p12, %p10, %p11;
	@%p12 bra 	$L__BB1_21;
	and.b32  	%r44, %r151, 3;
	setp.lt.u32 	%p13, %r151, 4;
	mov.b32 	%r193, 0;
	@%p13 bra 	$L__BB1_18;
	and.b32  	%r193, %r151, 2147483644;
	neg.s32 	%r192, %r193;
	mov.u32 	%r154, _ZZ22generateRandomQuadtreeP12QuadTreeNodeiiiyE10localNodes;
	add.s32 	%r191, %r154, 32;
	add.s64 	%rd12, %rd1, 32;
$L__BB1_17:
	ld.shared.u32 	%r155, [%r191+-32];
	ld.shared.u32 	%r156, [%r191+-28];
	ld.shared.u32 	%r157, [%r191+-24];
	ld.shared.u32 	%r158, [%r191+-20];
	st.global.u32 	[%rd12+-32], %r155;
	st.global.u32 	[%rd12+-28], %r156;
	st.global.u32 	[%rd12+-24], %r157;
	st.global.u32 	[%rd12+-20], %r158;
	ld.shared.u32 	%r159, [%r191+-16];
	ld.shared.u32 	%r160, [%r191+-12];
	ld.shared.u32 	%r161, [%r191+-8];
	ld.shared.u32 	%r162, [%r191+-4];
	st.global.u32 	[%rd12+-16], %r159;
	st.global.u32 	[%rd12+-12], %r160;
	st.global.u32 	[%rd12+-8], %r161;
	st.global.u32 	[%rd12+-4], %r162;
	ld.shared.u32 	%r163, [%r191];
	ld.shared.u32 	%r164, [%r191+4];
	ld.shared.u32 	%r165, [%r191+8];
	ld.shared.u32 	%r166, [%r191+12];
	st.global.u32 	[%rd12], %r163;
	st.global.u32 	[%rd12+4], %r164;
	st.global.u32 	[%rd12+8], %r165;
	st.global.u32 	[%rd12+12], %r166;
	ld.shared.u32 	%r167, [%r191+16];
	ld.shared.u32 	%r168, [%r191+20];
	ld.shared.u32 	%r169, [%r191+24];
	ld.shared.u32 	%r170, [%r191+28];
	st.global.u32 	[%rd12+16], %r167;
	st.global.u32 	[%rd12+20], %r168;
	st.global.u32 	[%rd12+24], %r169;
	st.global.u32 	[%rd12+28], %r170;
	add.s32 	%r192, %r192, 4;
	add.s32 	%r191, %r191, 64;
	add.s64 	%rd12, %rd12, 64;
	setp.ne.s32 	%p14, %r192, 0;
	@%p14 bra 	$L__BB1_17;
$L__BB1_18:
	setp.eq.s32 	%p15, %r44, 0;
	@%p15 bra 	$L__BB1_21;
	shl.b32 	%r171, %r193, 4;
	mov.u32 	%r172, _ZZ22generateRandomQuadtreeP12QuadTreeNodeiiiyE10localNodes;
	add.s32 	%r173, %r171, %r172;
	add.s32 	%r195, %r173, 8;
	neg.s32 	%r194, %r44;
	mul.wide.u32 	%rd10, %r193, 16;
	add.s64 	%rd11, %rd10, %rd1;
	add.s64 	%rd13, %rd11, 8;
$L__BB1_20:
	.pragma "nounroll";
	ld.shared.u32 	%r174, [%r195+-8];
	ld.shared.u32 	%r175, [%r195+-4];
	ld.shared.u32 	%r176, [%r195];
	ld.shared.u32 	%r177, [%r195+4];
	st.global.u32 	[%rd13+-8], %r174;
	st.global.u32 	[%rd13+-4], %r175;
	st.global.u32 	[%rd13], %r176;
	st.global.u32 	[%rd13+4], %r177;
	add.s32 	%r195, %r195, 16;
	add.s32 	%r194, %r194, 1;
	setp.ne.s32 	%p16, %r194, 0;
	add.s64 	%rd13, %rd13, 16;
	@%p16 bra 	$L__BB1_20;
$L__BB1_21:
	ret;

}


// ===== COMPILED SASS (sm_100) =====

	.target	sm_100

	.elftype	@"ET_EXEC"


//--------------------- .note.nv.tkinfo           --------------------------
	.section	.note.nv.tkinfo,"",@"SHT_NOTE"
	.sectionflags	@"SHF_NOTE_NV_TKINFO"
	.tkinfo
        /*0018*/ 	.word	0x00000002
        /*0030*/ 	.string	""
        /*0030*/ 	.string	"ptxas"
        /*0030*/ 	.string	"Cuda compilation tools, release 13.0, V13.0.88"
        /*0030*/ 	.string	"Build cuda_13.0.r13.0/compiler.36424714_0"
        /*0030*/ 	.string	"-arch sm_100 -m 64 "



//--------------------- .note.nv.cuinfo           --------------------------
	.section	.note.nv.cuinfo,"",@"SHT_NOTE"
	.sectionflags	@"SHF_NOTE_NV_CUINFO"
        /*0018*/ 	.short	0x0002
        /*001a*/ 	.short	0x0064
        /*001c*/ 	.short	0x0082
	.zero		2


//--------------------- .nv.info                  --------------------------
	.section	.nv.info,"",@"SHT_CUDA_INFO"
	.align	4


	//----- nvinfo : EIATTR_REGCOUNT
	.align		4
        /*0000*/ 	.byte	0x04, 0x2f
        /*0002*/ 	.short	(.L_10 - .L_9)
	.align		4
.L_9:
        /*0004*/ 	.word	index@(_Z12drawQuadtreeP6uchar4iiP12QuadTreeNodei)
        /*0008*/ 	.word	0x0000000f


	//----- nvinfo : EIATTR_FRAME_SIZE
	.align		4
.L_10:
        /*000c*/ 	.byte	0x04, 0x11
        /*000e*/ 	.short	(.L_12 - .L_11)
	.align		4
.L_11:
        /*0010*/ 	.word	index@(_Z12drawQuadtreeP6uchar4iiP12QuadTreeNodei)
        /*0014*/ 	.word	0x00000000


	//----- nvinfo : EIATTR_REGCOUNT
	.align		4
.L_12:
        /*0018*/ 	.byte	0x04, 0x2f
        /*001a*/ 	.short	(.L_14 - .L_13)
	.align		4
.L_13:
        /*001c*/ 	.word	index@(_Z22generateRandomQuadtreeP12QuadTreeNodeiiiy)
        /*0020*/ 	.word	0x00000020


	//----- nvinfo : EIATTR_FRAME_SIZE
	.align		4
.L_14:
        /*0024*/ 	.byte	0x04, 0x11
        /*0026*/ 	.short	(.L_16 - .L_15)
	.align		4
.L_15:
        /*0028*/ 	.word	index@(_Z22generateRandomQuadtreeP12QuadTreeNodeiiiy)
        /*002c*/ 	.word	0x00000000


	//----- nvinfo : EIATTR_MIN_STACK_SIZE
	.align		4
.L_16:
        /*0030*/ 	.byte	0x04, 0x12
        /*0032*/ 	.short	(.L_18 - .L_17)
	.align		4
.L_17:
        /*0034*/ 	.word	index@(_Z22generateRandomQuadtreeP12QuadTreeNodeiiiy)
        /*0038*/ 	.word	0x00000000


	//----- nvinfo : EIATTR_MIN_STACK_SIZE
	.align		4
.L_18:
        /*003c*/ 	.byte	0x04, 0x12
        /*003e*/ 	.short	(.L_20 - .L_19)
	.align		4
.L_19:
        /*0040*/ 	.word	index@(_Z12drawQuadtreeP6uchar4iiP12QuadTreeNodei)
        /*0044*/ 	.word	0x00000000
.L_20:


//--------------------- .nv.compat                --------------------------
	.section	.nv.compat,"",@"SHT_CUDA_COMPAT_INFO"
	.align	4
        /*0000*/ 	.byte	0x02, 0x09, 0x00, 0x00, 0x02, 0x02, 0x01, 0x00, 0x02, 0x05, 0x05, 0x00, 0x03, 0x07, 0x01, 0x01
        /*0010*/ 	.byte	0x02, 0x03, 0x00, 0x00, 0x02, 0x06, 0x01, 0x00, 0x04, 0x0b, 0x08, 0x00, 0x09, 0x00, 0x00, 0x00
        /*0020*/ 	.byte	0x00, 0x00, 0x00, 0x00


//--------------------- .nv.info._Z22generateRandomQuadtreeP12QuadTreeNodeiiiy --------------------------
	.section	.nv.info._Z22generateRandomQuadtreeP12QuadTreeNodeiiiy,"",@"SHT_CUDA_INFO"
	.sectionflags	@""
	.align	4


	//----- nvinfo : EIATTR_CUDA_API_VERSION
	.align		4
        /*0000*/ 	.byte	0x04, 0x37
        /*0002*/ 	.short	(.L_22 - .L_21)
.L_21:
        /*0004*/ 	.word	0x00000082


	//----- nvinfo : EIATTR_KPARAM_INFO
	.align		4
.L_22:
        /*0008*/ 	.byte	0x04, 0x17
        /*000a*/ 	.short	(.L_24 - .L_23)
.L_23:
        /*000c*/ 	.word	0x00000000
        /*0010*/ 	.short	0x0004
        /*0012*/ 	.short	0x0018
        /*0014*/ 	.byte	0x00, 0xf0, 0x21, 0x00


	//----- nvinfo : EIATTR_KPARAM_INFO
	.align		4
.L_24:
        /*0018*/ 	.byte	0x04, 0x17
        /*001a*/ 	.short	(.L_26 - .L_25)
.L_25:
        /*001c*/ 	.word	0x00000000
        /*0020*/ 	.short	0x0003
        /*0022*/ 	.short	0x0010
        /*0024*/ 	.byte	0x00, 0xf0, 0x11, 0x00


	//----- nvinfo : EIATTR_KPARAM_INFO
	.align		4
.L_26:
        /*0028*/ 	.byte	0x04, 0x17
        /*002a*/ 	.short	(.L_28 - .L_27)
.L_27:
        /*002c*/ 	.word	0x00000000
        /*0030*/ 	.short	0x0002
        /*0032*/ 	.short	0x000c
        /*0034*/ 	.byte	0x00, 0xf0, 0x11, 0x00


	//----- nvinfo : EIATTR_KPARAM_INFO
	.align		4
.L_28:
        /*0038*/ 	.byte	0x04, 0x17
        /*003a*/ 	.short	(.L_30 - .L_29)
.L_29:
        /*003c*/ 	.word	0x00000000
        /*0040*/ 	.short	0x0001
        /*0042*/ 	.short	0x0008
        /*0044*/ 	.byte	0x00, 0xf0, 0x11, 0x00


	//----- nvinfo : EIATTR_KPARAM_INFO
	.align		4
.L_30:
        /*0048*/ 	.byte	0x04, 0x17
        /*004a*/ 	.short	(.L_32 - .L_31)
.L_31:
        /*004c*/ 	.word	0x00000000
        /*0050*/ 	.short	0x0000
        /*0052*/ 	.short	0x0000
        /*0054*/ 	.byte	0x00, 0xf5, 0x21, 0x00


	//----- nvinfo : EIATTR_SPARSE_MMA_MASK
	.align		4
.L_32:
        /*0058*/ 	.byte	0x03, 0x50
        /*005a*/ 	.short	0x0000


	//----- nvinfo : EIATTR_MAXREG_COUNT
	.align		4
        /*005c*/ 	.byte	0x03, 0x1b
        /*005e*/ 	.short	0x00ff


	//----- nvinfo : EIATTR_NUM_BARRIERS
	.align		4
        /*0060*/ 	.byte	0x02, 0x4c
        /*0062*/ 	.byte	0x01
	.zero		1


	//----- nvinfo : EIATTR_MERCURY_ISA_VERSION
	.align		4
        /*0064*/ 	.byte	0x03, 0x5f
        /*0066*/ 	.short	0x0101


	//----- nvinfo : EIATTR_VRC_CTA_INIT_COUNT
	.align		4
        /*0068*/ 	.byte	0x02, 0x4a
	.zero		1
	.zero		1


	//----- nvinfo : EIATTR_EXIT_INSTR_OFFSETS
	.align		4
        /*006c*/ 	.byte	0x04, 0x1c
        /*006e*/ 	.short	(.L_34 - .L_33)


	//   ....[0]....
.L_33:
        /*0070*/ 	.word	0x00000fe0


	//   ....[1]....
        /*0074*/ 	.word	0x00001bb0


	//   ....[2]....
        /*0078*/ 	.word	0x00001d10


	//----- nvinfo : EIATTR_CBANK_PARAM_SIZE
	.align		4
.L_34:
        /*007c*/ 	.byte	0x03, 0x19
        /*007e*/ 	.short	0x0020


	//----- nvinfo : EIATTR_PARAM_CBANK
	.align		4
        /*0080*/ 	.byte	0x04, 0x0a
        /*0082*/ 	.short	(.L_36 - .L_35)
	.align		4
.L_35:
        /*0084*/ 	.word	index@(.nv.constant0._Z22generateRandomQuadtreeP12QuadTreeNodeiiiy)
        /*0088*/ 	.short	0x0380
        /*008a*/ 	.short	0x0020


	//----- nvinfo : EIATTR_SW_WAR
	.align		4
.L_36:
        /*008c*/ 	.byte	0x04, 0x36
        /*008e*/ 	.short	(.L_38 - .L_37)
.L_37:
        /*0090*/ 	.word	0x00000008
.L_38:


//--------------------- .nv.info._Z12drawQuadtreeP6uchar4iiP12QuadTreeNodei --------------------------
	.section	.nv.info._Z12drawQuadtreeP6uchar4iiP12QuadTreeNodei,"",@"SHT_CUDA_INFO"
	.sectionflags	@""
	.align	4


	//----- nvinfo : EIATTR_CUDA_API_VERSION
	.align		4
        /*0000*/ 	.byte	0x04, 0x37
        /*0002*/ 	.short	(.L_40 - .L_39)
.L_39:
        /*0004*/ 	.word	0x00000082


	//----- nvinfo : EIATTR_KPARAM_INFO
	.align		4
.L_40:
        /*0008*/ 	.byte	0x04, 0x17
        /*000a*/ 	.short	(.L_42 - .L_41)
.L_41:
        /*000c*/ 	.word	0x00000000
        /*0010*/ 	.short	0x0004
        /*0012*/ 	.short	0x0018
        /*0014*/ 	.byte	0x00, 0xf0, 0x11, 0x00


	//----- nvinfo : EIATTR_KPARAM_INFO
	.align		4
.L_42:
        /*0018*/ 	.byte	0x04, 0x17
        /*001a*/ 	.short	(.L_44 - .L_43)
.L_43:
        /*001c*/ 	.word	0x00000000
        /*0020*/ 	.short	0x0003
        /*0022*/ 	.short	0x0010
        /*0024*/ 	.byte	0x00, 0xf5, 0x21, 0x00


	//----- nvinfo : EIATTR_KPARAM_INFO
	.align		4
.L_44:
        /*0028*/ 	.byte	0x04, 0x17
        /*002a*/ 	.short	(.L_46 - .L_45)
.L_45:
        /*002c*/ 	.word	0x00000000
        /*0030*/ 	.short	0x0002
        /*0032*/ 	.short	0x000c
        /*0034*/ 	.byte	0x00, 0xf0, 0x11, 0x00


	//----- nvinfo : EIATTR_KPARAM_INFO
	.align		4
.L_46:
        /*0038*/ 	.byte	0x04, 0x17
        /*003a*/ 	.short	(.L_48 - .L_47)
.L_47:
        /*003c*/ 	.word	0x00000000
        /*0040*/ 	.short	0x0001
        /*0042*/ 	.short	0x0008
        /*0044*/ 	.byte	0x00, 0xf0, 0x11, 0x00


	//----- nvinfo : EIATTR_KPARAM_INFO
	.align		4
.L_48:
        /*0048*/ 	.byte	0x04, 0x17
        /*004a*/ 	.short	(.L_50 - .L_49)
.L_49:
        /*004c*/ 	.word	0x00000000
        /*0050*/ 	.short	0x0000
        /*0052*/ 	.short	0x0000
        /*0054*/ 	.byte	0x00, 0xf5, 0x21, 0x00


	//----- nvinfo : EIATTR_SPARSE_MMA_MASK
	.align		4
.L_50:
        /*0058*/ 	.byte	0x03, 0x50
        /*005a*/ 	.short	0x0000


	//----- nvinfo : EIATTR_MAXREG_COUNT
	.align		4
        /*005c*/ 	.byte	0x03, 0x1b
        /*005e*/ 	.short	0x00ff


	//----- nvinfo : EIATTR_MERCURY_ISA_VERSION
	.align		4
        /*0060*/ 	.byte	0x03, 0x5f
        /*0062*/ 	.short	0x0101


	//----- nvinfo : EIATTR_VRC_CTA_INIT_COUNT
	.align		4
        /*0064*/ 	.byte	0x02, 0x4a
	.zero		1
	.zero		1


	//----- nvinfo : EIATTR_EXIT_INSTR_OFFSETS
	.align		4
        /*0068*/ 	.byte	0x04, 0x1c
        /*006a*/ 	.short	(.L_52 - .L_51)


	//   ....[0]....
.L_51:
        /*006c*/ 	.word	0x000000c0


	//   ....[1]....
        /*0070*/ 	.word	0x00000150


	//   ....[2]....
        /*0074*/ 	.word	0x00000830


	//   ....[3]....
        /*0078*/ 	.word	0x00000a50


	//----- nvinfo : EIATTR_CRS_STACK_SIZE
	.align		4
.L_52:
        /*007c*/ 	.byte	0x04, 0x1e
        /*007e*/ 	.short	(.L_54 - .L_53)
.L_53:
        /*0080*/ 	.word	0x00000000


	//----- nvinfo : EIATTR_CBANK_PARAM_SIZE
	.align		4
.L_54:
        /*0084*/ 	.byte	0x03, 0x19
        /*0086*/ 	.short	0x001c


	//----- nvinfo : EIATTR_PARAM_CBANK
	.align		4
        /*0088*/ 	.byte	0x04, 0x0a
        /*008a*/ 	.short	(.L_56 - .L_55)
	.align		4
.L_55:
        /*008c*/ 	.word	index@(.nv.constant0._Z12drawQuadtreeP6uchar4iiP12QuadTreeNodei)
        /*0090*/ 	.short	0x0380
        /*0092*/ 	.short	0x001c


	//----- nvinfo : EIATTR_SW_WAR
	.align		4
.L_56:
        /*0094*/ 	.byte	0x04, 0x36
        /*0096*/ 	.short	(.L_58 - .L_57)
.L_57:
        /*0098*/ 	.word	0x00000008
.L_58:


//--------------------- .nv.callgraph             --------------------------
	.section	.nv.callgraph,"",@"SHT_CUDA_CALLGRAPH"
	.align	4
	.sectionentsize	8
	.align		4
        /*0000*/ 	.word	0x00000000
	.align		4
        /*0004*/ 	.word	0xffffffff
	.align		4
        /*0008*/ 	.word	0x00000000
	.align		4
        /*000c*/ 	.word	0xfffffffe
	.align		4
        /*0010*/ 	.word	0x00000000
	.align		4
        /*0014*/ 	.word	0xfffffffd
	.align		4
        /*0018*/ 	.word	0x00000000
	.align		4
        /*001c*/ 	.word	0xfffffffc


//--------------------- .nv.constant4             --------------------------
	.section	.nv.constant4,"a",@progbits
	.align	8
	.align		8
.nv.constant4:
        /*0000*/ 	.dword	precalc_xorwow_matrix
	.align		8
        /*0008*/ 	.dword	precalc_xorwow_offset_matrix
	.align		8
        /*0010*/ 	.dword	mrg32k3aM1
	.align		8
        /*0018*/ 	.dword	mrg32k3aM2
	.align		8
        /*0020*/ 	.dword	mrg32k3aM1SubSeq
	.align		8
        /*0028*/ 	.dword	mrg32k3aM2SubSeq
	.align		8
        /*0030*/ 	.dword	mrg32k3aM1Seq
	.align		8
        /*0038*/ 	.dword	mrg32k3aM2Seq


//--------------------- .nv.constant3             --------------------------
	.section	.nv.constant3,"a",@progbits
	.align	8
.nv.constant3:
	.type		__cr_lgamma_table,@object
	.size		__cr_lgamma_table,(.L_8 - __cr_lgamma_table)
__cr_lgamma_table:
        /*0000*/ 	.byte	0x00, 0x00, 0x00, 0x00, 0x00, 0x00, 0x00, 0x00, 0x00, 0x00, 0x00, 0x00, 0x00, 0x00, 0x00, 0x00
        /*0010*/ 	.byte	0xef, 0x39, 0xfa, 0xfe, 0x42, 0x2e, 0xe6, 0x3f, 0x02, 0x20, 0x2a, 0xfa, 0x0b, 0xab, 0xfc, 0x3f
        /*0020*/ 	.byte	0xf9, 0x2c, 0x92, 0x7c, 0xa7, 0x6c, 0x09, 0x40, 0xc9, 0x79, 0x44, 0x3c, 0x64, 0x26, 0x13, 0x40
        /*0030*/ 	.byte	0xca, 0x01, 0xcf, 0x3a, 0x27, 0x51, 0x1a, 0x40, 0x30, 0xcc, 0x2d, 0xf3, 0xe1, 0x0c, 0x21, 0x40
        /*0040*/ 	.byte	0x0d, 0xb7, 0xfc, 0x82, 0x8e, 0x35, 0x25, 0x40
.L_8:


//--------------------- .text._Z22generateRandomQuadtreeP12QuadTreeNodeiiiy --------------------------
	.section	.text._Z22generateRandomQuadtreeP12QuadTreeNodeiiiy,"ax",@progbits
	.align	128
        .global         _Z22generateRandomQuadtreeP12QuadTreeNodeiiiy
        .type           _Z22generateRandomQuadtreeP12QuadTreeNodeiiiy,@function
        .size           _Z22generateRandomQuadtreeP12QuadTreeNodeiiiy,(.L_x_35 - _Z22generateRandomQuadtreeP12QuadTreeNodeiiiy)
        .other          _Z22generateRandomQuadtreeP12QuadTreeNodeiiiy,@"STO_CUDA_ENTRY STV_DEFAULT"
_Z22generateRandomQuadtreeP12QuadTreeNodeiiiy:
.text._Z22generateRandomQuadtreeP12QuadTreeNodeiiiy:
[----:B------:R-:W-:Y:S08]  /*0000*/  LDC R1, c[0x0][0x37c] ;  /* 0x0000df00ff017b82 */ /* 0x000ff00000000800 */
[----:B------:R-:W0:Y:S01]  /*0010*/  LDC.64 R2, c[0x0][0x388] ;  /* 0x0000e200ff027b82 */ /* 0x000e220000000a00 */
[----:B------:R-:W1:Y:S01]  /*0020*/  LDCU.64 UR4, c[0x0][0x398] ;  /* 0x00007300ff0477ac */ /* 0x000e620008000a00 */
[----:B------:R-:W2:Y:S01]  /*0030*/  S2R R0, SR_TID.X ;  /* 0x0000000000007919 */ /* 0x000ea20000002100 */
[----:B------:R-:W3:Y:S01]  /*0040*/  LDCU.64 UR16, c[0x0][0x358] ;  /* 0x00006b00ff1077ac */ /* 0x000ee20008000a00 */
[----:B-1----:R-:W-:-:S02]  /*0050*/  ULOP3.LUT UR4, UR4, 0xaad26b49, URZ, 0x3c, !UPT ;  /* 0xaad26b4904047892 */ /* 0x002fc4000f8e3cff */
[----:B------:R-:W-:Y:S02]  /*0060*/  ULOP3.LUT UR5, UR5, 0xf7dcefdd, URZ, 0x3c, !UPT ;  /* 0xf7dcefdd05057892 */ /* 0x000fe4000f8e3cff */
[----:B------:R-:W-:Y:S01]  /*0070*/  UIMAD UR4, UR4, 0x4182bed5, URZ ;  /* 0x4182bed5040478a4 */ /* 0x000fe2000f8e02ff */
[----:B0-----:R-:W0:Y:S01]  /*0080*/  I2F.U32.RP R6, R2 ;  /* 0x0000000200067306 */ /* 0x001e220000209000 */
[----:B------:R-:W-:Y:S01]  /*0090*/  UIMAD UR5, UR5, -0x658354e5, URZ ;  /* 0x9a7cab1b050578a4 */ /* 0x000fe2000f8e02ff */
[----:B------:R-:W-:Y:S01]  /*00a0*/  ISETP.NE.U32.AND P3, PT, R3, RZ, PT ;  /* 0x000000ff0300720c */ /* 0x000fe20003f65070 */
[----:B------:R-:W-:Y:S02]  /*00b0*/  UIADD3 UR8, UPT, UPT, UR4, 0x75bcd15, URZ ;  /* 0x075bcd1504087890 */ /* 0x000fe4000fffe0ff */
[----:B------:R-:W-:Y:S02]  /*00c0*/  UIADD3 UR6, UPT, UPT, UR4, 0x583f19, URZ ;  /* 0x00583f1904067890 */ /* 0x000fe4000fffe0ff */
[----:B------:R-:W-:Y:S01]  /*00d0*/  USHF.R.U32.HI UR9, URZ, 0x2, UR8 ;  /* 0x00000002ff097899 */ /* 0x000fe20008011608 */
[----:B------:R-:W1:Y:S01]  /*00e0*/  I2F.U32.RP R7, R3 ;  /* 0x0000000300077306 */ /* 0x000e620000209000 */
[----:B------:R-:W-:Y:S01]  /*00f0*/  USHF.L.U32 UR10, UR6, 0x4, URZ ;  /* 0x00000004060a7899 */ /* 0x000fe200080006ff */
[----:B--2---:R-:W-:Y:S01]  /*0100*/  ISETP.NE.AND P2, PT, R0, RZ, PT ;  /* 0x000000ff0000720c */ /* 0x004fe20003f45270 */
[----:B------:R-:W-:-:S02]  /*0110*/  ULOP3.LUT UR9, UR9, UR8, URZ, 0x3c, !UPT ;  /* 0x0000000809097292 */ /* 0x000fc4000f8e3cff */
[----:B------:R-:W-:Y:S02]  /*0120*/  ULOP3.LUT UR8, UR4, 0x159a55e5, URZ, 0x3c, !UPT ;  /* 0x159a55e504087892 */ /* 0x000fe4000f8e3cff */
[----:B------:R-:W-:Y:S01]  /*0130*/  USHF.L.U32 UR11, UR9, 0x1, URZ ;  /* 0x00000001090b7899 */ /* 0x000fe200080006ff */
[----:B0-----:R-:W0:Y:S01]  /*0140*/  MUFU.RCP R6, R6 ;  /* 0x0000000600067308 */ /* 0x001e220000001000 */
[----:B------:R-:W-:Y:S02]  /*0150*/  USHF.R.U32.HI UR8, URZ, 0x2, UR8 ;  /* 0x00000002ff087899 */ /* 0x000fe40008011608 */
[----:B------:R-:W-:Y:S02]  /*0160*/  ULOP3.LUT UR10, UR6, UR10, UR11, 0x96, !UPT ;  /* 0x0000000a060a7292 */ /* 0x000fe4000f8e960b */
[----:B------:R-:W-:Y:S02]  /*0170*/  ULOP3.LUT UR8, UR8, 0x159a55e5, UR4, 0x96, !UPT ;  /* 0x159a55e508087892 */ /* 0x000fe4000f8e9604 */
[----:B------:R-:W-:Y:S01]  /*0180*/  ULOP3.LUT UR10, UR10, UR9, URZ, 0x3c, !UPT ;  /* 0x000000090a0a7292 */ /* 0x000fe2000f8e3cff */
[----:B-1----:R-:W1:Y:S01]  /*0190*/  MUFU.RCP R7, R7 ;  /* 0x0000000700077308 */ /* 0x002e620000001000 */
[----:B------:R-:W-:-:S02]  /*01a0*/  UIADD3 UR7, UPT, UPT, UR4, UR5, URZ ;  /* 0x0000000504077290 */ /* 0x000fc4000fffe0ff */
[----:B------:R-:W-:Y:S02]  /*01b0*/  USHF.L.U32 UR9, UR8, 0x1, URZ ;  /* 0x0000000108097899 */ /* 0x000fe400080006ff */
[----:B------:R-:W-:Y:S01]  /*01c0*/  USHF.L.U32 UR4, UR10, 0x4, URZ ;  /* 0x000000040a047899 */ /* 0x000fe200080006ff */
[----:B0-----:R-:W-:-:S03]  /*01d0*/  VIADD R4, R6, 0xffffffe ;  /* 0x0ffffffe06047836 */ /* 0x001fc60000000000 */
[----:B------:R-:W-:Y:S02]  /*01e0*/  ULOP3.LUT UR9, UR8, UR9, UR4, 0x96, !UPT ;  /* 0x0000000908097292 */ /* 0x000fe4000f8e9604 */
[----:B------:R-:W-:Y:S01]  /*01f0*/  UIADD3 UR4, UPT, UPT, UR7, 0x64f0c9, URZ ;  /* 0x0064f0c907047890 */ /* 0x000fe2000fffe0ff */
[----:B------:R0:W2:Y:S01]  /*0200*/  F2I.FTZ.U32.TRUNC.NTZ R5, R4 ;  /* 0x0000000400057305 */ /* 0x0000a2000021f000 */
[----:B------:R-:W-:Y:S02]  /*0210*/  ULOP3.LUT UR9, UR9, UR10, URZ, 0x3c, !UPT ;  /* 0x0000000a09097292 */ /* 0x000fe4000f8e3cff */
[----:B------:R-:W-:Y:S01]  /*0220*/  UIADD3 UR8, UPT, UPT, UR4, 0x587c5, UR10 ;  /* 0x000587c504087890 */ /* 0x000fe2000fffe00a */
[----:B-1----:R-:W-:Y:S01]  /*0230*/  VIADD R6, R7, 0xffffffe ;  /* 0x0ffffffe07067836 */ /* 0x002fe20000000000 */
[----:B------:R-:W-:-:S03]  /*0240*/  UIADD3 UR4, UPT, UPT, UR4, 0xb0f8a, UR9 ;  /* 0x000b0f8a04047890 */ /* 0x000fc6000fffe009 */
[----:B------:R-:W1:Y:S01]  /*0250*/  F2I.FTZ.U32.TRUNC.NTZ R7, R6 ;  /* 0x0000000600077305 */ /* 0x000e62000021f000 */
[----:B0-----:R-:W-:Y:S02]  /*0260*/  IMAD.MOV.U32 R4, RZ, RZ, RZ ;  /* 0x000000ffff047224 */ /* 0x001fe400078e00ff */
[----:B--2---:R-:W-:-:S04]  /*0270*/  IMAD.MOV R9, RZ, RZ, -R5 ;  /* 0x000000ffff097224 */ /* 0x004fc800078e0a05 */
[----:B------:R-:W-:Y:S01]  /*0280*/  IMAD R9, R9, R2, RZ ;  /* 0x0000000209097224 */ /* 0x000fe200078e02ff */
[----:B-1----:R-:W-:-:S03]  /*0290*/  IADD3 R6, PT, PT, RZ, -R7, RZ ;  /* 0x80000007ff067210 */ /* 0x002fc60007ffe0ff */
[----:B------:R-:W-:Y:S02]  /*02a0*/  IMAD.HI.U32 R4, R5, R9, R4 ;  /* 0x0000000905047227 */ /* 0x000fe400078e0004 */
[----:B------:R-:W0:Y:S02]  /*02b0*/  @!P2 S2R R9, SR_CgaCtaId ;  /* 0x000000000009a919 */ /* 0x000e240000008800 */
[----:B------:R-:W-:Y:S02]  /*02c0*/  IMAD R5, R6, R3, RZ ;  /* 0x0000000306057224 */ /* 0x000fe400078e02ff */
[----:B------:R-:W-:Y:S02]  /*02d0*/  IMAD.MOV.U32 R6, RZ, RZ, RZ ;  /* 0x000000ffff067224 */ /* 0x000fe400078e00ff */
[----:B------:R-:W-:-:S04]  /*02e0*/  IMAD.HI.U32 R4, R4, UR8, RZ ;  /* 0x0000000804047c27 */ /* 0x000fc8000f8e00ff */
[----:B------:R-:W-:-:S04]  /*02f0*/  IMAD.HI.U32 R6, R7, R5, R6 ;  /* 0x0000000507067227 */ /* 0x000fc800078e0006 */
[----:B------:R-:W-:Y:S01]  /*0300*/  IMAD.MOV R5, RZ, RZ, -R4 ;  /* 0x000000ffff057224 */ /* 0x000fe200078e0a04 */
[----:B------:R-:W-:Y:S01]  /*0310*/  @!P2 MOV R4, 0x400 ;  /* 0x000004000004a802 */ /* 0x000fe20000000f00 */
[----:B------:R-:W-:-:S04]  /*0320*/  IMAD.HI.U32 R6, R6, UR4, RZ ;  /* 0x0000000406067c27 */ /* 0x000fc8000f8e00ff */
[----:B------:R-:W-:Y:S01]  /*0330*/  IMAD R5, R2, R5, UR8 ;  /* 0x0000000802057e24 */ /* 0x000fe2000f8e0205 */
[----:B------:R-:W-:-:S04]  /*0340*/  IADD3 R6, PT, PT, -R6, RZ, RZ ;  /* 0x000000ff06067210 */ /* 0x000fc80007ffe1ff */
[----:B------:R-:W-:Y:S01]  /*0350*/  ISETP.GE.U32.AND P0, PT, R5, R2, PT ;  /* 0x000000020500720c */ /* 0x000fe20003f06070 */
[----:B------:R-:W-:Y:S01]  /*0360*/  IMAD R6, R3, R6, UR4 ;  /* 0x0000000403067e24 */ /* 0x000fe2000f8e0206 */
[----:B------:R-:W1:Y:S04]  /*0370*/  LDCU UR4, c[0x0][0x390] ;  /* 0x00007200ff0477ac */ /* 0x000e680008000800 */
[----:B------:R-:W-:Y:S02]  /*0380*/  ISETP.GE.U32.AND P1, PT, R6, R3, PT ;  /* 0x000000030600720c */ /* 0x000fe40003f26070 */
[----:B0-----:R-:W-:-:S05]  /*0390*/  @!P2 LEA R4, R9, R4, 0x18 ;  /* 0x000000040904a211 */ /* 0x001fca00078ec0ff */
[----:B------:R0:W-:Y:S01]  /*03a0*/  @!P2 STS [R4+0x4000], RZ ;  /* 0x004000ff0400a388 */ /* 0x0001e20000000800 */
[----:B------:R-:W-:-:S05]  /*03b0*/  @P0 IMAD.IADD R5, R5, 0x1, -R2 ;  /* 0x0000000105050824 */ /* 0x000fca00078e0a02 */
[----:B------:R-:W-:Y:S01]  /*03c0*/  @P1 IMAD.IADD R6, R6, 0x1, -R3 ;  /* 0x0000000106061824 */ /* 0x000fe200078e0a03 */
[----:B------:R-:W-:Y:S01]  /*03d0*/  BAR.SYNC.DEFER_BLOCKING 0x0 ;  /* 0x0000000000007b1d */ /* 0x000fe20000010000 */
[----:B------:R-:W-:Y:S01]  /*03e0*/  ISETP.GE.U32.AND P0, PT, R5, R2, PT ;  /* 0x000000020500720c */ /* 0x000fe20003f06070 */
[----:B-1----:R-:W-:Y:S01]  /*03f0*/  UISETP.GE.AND UP0, UPT, UR4, 0x1, UPT ;  /* 0x000000010400788c */ /* 0x002fe2000bf06270 */
[----:B------:R-:W-:Y:S02]  /*0400*/  ISETP.NE.U32.AND P1, PT, R2, RZ, PT ;  /* 0x000000ff0200720c */ /* 0x000fe40003f25070 */
[----:B------:R-:W-:-:S09]  /*0410*/  ISETP.GE.U32.AND P2, PT, R6, R3, PT ;  /* 0x000000030600720c */ /* 0x000fd20003f46070 */
[----:B------:R-:W-:Y:S02]  /*0420*/  @P0 IMAD.IADD R5, R5, 0x1, -R2 ;  /* 0x0000000105050824 */ /* 0x000fe400078e0a02 */
[----:B------:R-:W-:Y:S02]  /*0430*/  @!P1 LOP3.LUT R5, RZ, R2, RZ, 0x33, !PT ;  /* 0x00000002ff059212 */ /* 0x000fe400078e33ff */
[-C--:B------:R-:W-:Y:S02]  /*0440*/  @P2 IADD3 R6, PT, PT, R6, -R3.reuse, RZ ;  /* 0x8000000306062210 */ /* 0x080fe40007ffe0ff */
[----:B------:R-:W-:Y:S01]  /*0450*/  @!P3 LOP3.LUT R6, RZ, R3, RZ, 0x33, !PT ;  /* 0x00000003ff06b212 */ /* 0x000fe200078e33ff */
[----:B0--3--:R-:W-:Y:S06]  /*0460*/  BRA.U !UP0, `(.L_x_0) ;  /* 0x0000000908c47547 */ /* 0x009fec000b800000 */
[----:B------:R-:W-:Y:S01]  /*0470*/  VIMNMX R2, PT, PT, R2, R3, PT ;  /* 0x0000000302027248 */ /* 0x000fe20003fe0100 */
[----:B------:R-:W-:Y:S01]  /*0480*/  UISETP.NE.AND UP0, UPT, UR4, 0x1, UPT ;  /* 0x000000010400788c */ /* 0x000fe2000bf05270 */
[----:B------:R-:W-:Y:S02]  /*0490*/  IMAD.MOV.U32 R4, RZ, RZ, R5 ;  /* 0x000000ffff047224 */ /* 0x000fe400078e0005 */
[----:B------:R-:W-:Y:S01]  /*04a0*/  SHF.R.S32.HI R3, RZ, 0x1f, R2 ;  /* 0x0000001fff037819 */ /* 0x000fe20000011402 */
[----:B------:R-:W-:-:S03]  /*04b0*/  IMAD.MOV.U32 R5, RZ, RZ, R6 ;  /* 0x000000ffff057224 */ /* 0x000fc600078e0006 */
[----:B------:R-:W-:-:S04]  /*04c0*/  LEA.HI R3, R3, R2, RZ, 0x2 ;  /* 0x0000000203037211 */ /* 0x000fc800078f10ff */
[----:B------:R-:W-:Y:S01]  /*04d0*/  SHF.R.S32.HI R6, RZ, 0x2, R3 ;  /* 0x00000002ff067819 */ /* 0x000fe20000011403 */
[----:B------:R-:W-:Y:S06]  /*04e0*/  BRA.U !UP0, `(.L_x_1) ;  /* 0x0000000908647547 */ /* 0x000fec000b800000 */
[----:B------:R-:W0:Y:S01]  /*04f0*/  S2UR UR12, SR_CgaCtaId ;  /* 0x00000000000c79c3 */ /* 0x000e220000008800 */
[----:B------:R-:W-:Y:S01]  /*0500*/  ULOP3.LUT UR4, UR4, 0x7ffffffe, URZ, 0xc0, !UPT ;  /* 0x7ffffffe04047892 */ /* 0x000fe2000f8ec0ff */
[----:B------:R-:W-:Y:S01]  /*0510*/  UMOV UR11, 0x400 ;  /* 0x00000400000b7882 */ /* 0x000fe20000000000 */
[----:B------:R-:W-:Y:S01]  /*0520*/  UMOV UR13, 0x400 ;  /* 0x00000400000d7882 */ /* 0x000fe20000000000 */
[----:B------:R-:W-:Y:S02]  /*0530*/  ULOP3.LUT UR8, UR5, 0x5491333, URZ, 0x3c, !UPT ;  /* 0x0549133305087892 */ /* 0x000fe4000f8e3cff */
[----:B------:R-:W-:Y:S02]  /*0540*/  UIADD3 UR7, UPT, UPT, UR7, 0x861f67, URZ ;  /* 0x00861f6707077890 */ /* 0x000fe4000fffe0ff */
[----:B------:R-:W1:Y:S01]  /*0550*/  S2UR UR14, SR_CgaCtaId ;  /* 0x00000000000e79c3 */ /* 0x000e620000008800 */
[----:B------:R-:W-:Y:S02]  /*0560*/  UIADD3 UR5, UPT, UPT, UR5, 0x1f123bb5, URZ ;  /* 0x1f123bb505057890 */ /* 0x000fe4000fffe0ff */
[----:B------:R-:W-:-:S05]  /*0570*/  UIADD3 UR4, UPT, UPT, -UR4, URZ, URZ ;  /* 0x000000ff04047290 */ /* 0x000fca000fffe1ff */
[----:B------:R-:W2:Y:S01]  /*0580*/  LDC.64 R2, c[0x0][0x388] ;  /* 0x0000e200ff027b82 */ /* 0x000ea20000000a00 */
[----:B0-----:R-:W-:Y:S02]  /*0590*/  ULEA UR18, UR12, UR11, 0x18 ;  /* 0x0000000b0c127291 */ /* 0x001fe4000f8ec0ff */
[----:B-1----:R-:W-:-:S12]  /*05a0*/  ULEA UR19, UR14, UR13, 0x18 ;  /* 0x0000000d0e137291 */ /* 0x002fd8000f8ec0ff */
.L_x_3:
[----:B--2---:R-:W-:Y:S01]  /*05b0*/  IADD3 R11, PT, PT, -R6, R3, RZ ;  /* 0x00000003060b7210 */ /* 0x004fe20007ffe1ff */
[----:B------:R-:W-:Y:S01]  /*05c0*/  IMAD.IADD R14, R2, 0x1, -R6 ;  /* 0x00000001020e7824 */ /* 0x000fe200078e0a06 */
[----:B------:R-:W0:Y:S01]  /*05d0*/  LDS R15, [UR18+0x4000] ;  /* 0x00400012ff0f7984 */ /* 0x000e220008000800 */
[----:B------:R-:W-:Y:S01]  /*05e0*/  LEA.HI R8, R6, R6, RZ, 0x1 ;  /* 0x0000000606087211 */ /* 0x000fe200078f08ff */
[----:B------:R-:W1:Y:S01]  /*05f0*/  I2F.U32.RP R12, R11 ;  /* 0x0000000b000c7306 */ /* 0x000e620000209000 */
[----:B------:R-:W-:Y:S01]  /*0600*/  USHF.R.U32.HI UR11, URZ, 0x2, UR5 ;  /* 0x00000002ff0b7899 */ /* 0x000fe20008011605 */
[----:B------:R-:W-:Y:S01]  /*0610*/  IMAD.MOV R21, RZ, RZ, -R11 ;  /* 0x000000ffff157224 */ /* 0x000fe200078e0a0b */
[----:B------:R-:W-:Y:S01]  /*0620*/  SHF.R.S32.HI R10, RZ, 0x1, R8 ;  /* 0x00000001ff0a7819 */ /* 0x000fe20000011408 */
[----:B------:R-:W-:Y:S02]  /*0630*/  USHF.L.U32 UR12, UR9, 0x4, URZ ;  /* 0x00000004090c7899 */ /* 0x000fe400080006ff */
[----:B------:R-:W-:Y:S01]  /*0640*/  ULOP3.LUT UR11, UR11, UR5, URZ, 0x3c, !UPT ;  /* 0x000000050b0b7292 */ /* 0x000fe2000f8e3cff */
[----:B------:R-:W-:Y:S01]  /*0650*/  VIMNMX R10, PT, PT, R10, 0x1, !PT ;  /* 0x000000010a0a7848 */ /* 0x000fe20007fe0100 */
[----:B------:R-:W2:Y:S01]  /*0660*/  I2F.U32.RP R7, R14 ;  /* 0x0000000e00077306 */ /* 0x000ea20000209000 */
[----:B------:R-:W-:-:S02]  /*0670*/  USHF.R.U32.HI UR13, URZ, 0x2, UR8 ;  /* 0x00000002ff0d7899 */ /* 0x000fc40008011608 */
[----:B------:R-:W-:Y:S01]  /*0680*/  USHF.L.U32 UR5, UR11, 0x1, URZ ;  /* 0x000000010b057899 */ /* 0x000fe200080006ff */
[----:B------:R-:W-:Y:S01]  /*0690*/  IMAD.IADD R13, R2, 0x1, -R10 ;  /* 0x00000001020d7824 */ /* 0x000fe200078e0a0a */
[----:B------:R-:W-:Y:S02]  /*06a0*/  USHF.R.U32.HI UR14, URZ, 0x2, UR6 ;  /* 0x00000002ff0e7899 */ /* 0x000fe40008011606 */
[----:B------:R-:W-:Y:S01]  /*06b0*/  ULOP3.LUT UR5, UR9, UR12, UR5, 0x96, !UPT ;  /* 0x0000000c09057292 */ /* 0x000fe2000f8e9605 */
[----:B-1----:R-:W1:Y:S01]  /*06c0*/  MUFU.RCP R12, R12 ;  /* 0x0000000c000c7308 */ /* 0x002e620000001000 */
[----:B------:R-:W-:Y:S02]  /*06d0*/  USHF.R.U32.HI UR15, URZ, 0x2, UR10 ;  /* 0x00000002ff0f7899 */ /* 0x000fe4000801160a */
[----:B------:R-:W-:Y:S02]  /*06e0*/  ULOP3.LUT UR13, UR13, UR8, URZ, 0x3c, !UPT ;  /* 0x000000080d0d7292 */ /* 0x000fe4000f8e3cff */
[----:B------:R-:W-:-:S02]  /*06f0*/  ULOP3.LUT UR14, UR14, UR6, URZ, 0x3c, !UPT ;  /* 0x000000060e0e7292 */ /* 0x000fc4000f8e3cff */
[----:B------:R-:W-:Y:S01]  /*0700*/  ULOP3.LUT UR12, UR5, UR11, URZ, 0x3c, !UPT ;  /* 0x0000000b050c7292 */ /* 0x000fe2000f8e3cff */
[----:B--2---:R-:W2:Y:S01]  /*0710*/  MUFU.RCP R7, R7 ;  /* 0x0000000700077308 */ /* 0x004ea20000001000 */
[----:B------:R-:W-:Y:S02]  /*0720*/  ULOP3.LUT UR15, UR15, UR10, URZ, 0x3c, !UPT ;  /* 0x0000000a0f0f7292 */ /* 0x000fe4000f8e3cff */
[----:B------:R-:W-:Y:S02]  /*0730*/  USHF.L.U32 UR6, UR13, 0x1, URZ ;  /* 0x000000010d067899 */ /* 0x000fe400080006ff */
[----:B------:R-:W-:Y:S02]  /*0740*/  USHF.L.U32 UR8, UR14, 0x1, URZ ;  /* 0x000000010e087899 */ /* 0x000fe400080006ff */
[----:B------:R-:W-:Y:S01]  /*0750*/  USHF.L.U32 UR5, UR12, 0x4, URZ ;  /* 0x000000040c057899 */ /* 0x000fe200080006ff */
[----:B------:R-:W-:Y:S01]  /*0760*/  I2F.U32.RP R19, R13 ;  /* 0x0000000d00137306 */ /* 0x000fe20000209000 */
[----:B-1----:R-:W-:Y:S01]  /*0770*/  VIADD R8, R12, 0xffffffe ;  /* 0x0ffffffe0c087836 */ /* 0x002fe20000000000 */
[----:B------:R-:W-:Y:S01]  /*0780*/  IADD3 R12, PT, PT, -R10, R3, RZ ;  /* 0x000000030a0c7210 */ /* 0x000fe20007ffe1ff */
[----:B------:R-:W-:Y:S01]  /*0790*/  UMOV UR18, UR19 ;  /* 0x0000001300127c82 */ /* 0x000fe20008000000 */
[----:B0-----:R-:W-:-:S04]  /*07a0*/  ISETP.GT.AND P0, PT, R15, 0x3ff, PT ;  /* 0x000003ff0f00780c */ /* 0x001fc80003f04270 */
[----:B------:R-:W-:Y:S01]  /*07b0*/  I2F.U32.RP R18, R12 ;  /* 0x0000000c00127306 */ /* 0x000fe20000209000 */
[----:B--2---:R-:W-:Y:S02]  /*07c0*/  VIADD R16, R7, 0xffffffe ;  /* 0x0ffffffe07107836 */ /* 0x004fe40000000000 */
[----:B------:R-:W-:-:S05]  /*07d0*/  IMAD.MOV R7, RZ, RZ, -R14 ;  /* 0x000000ffff077224 */ /* 0x000fca00078e0a0e */
[----:B------:R0:W1:Y:S08]  /*07e0*/  F2I.FTZ.U32.TRUNC.NTZ R17, R16 ;  /* 0x0000001000117305 */ /* 0x000070000021f000 */
[----:B------:R2:W3:Y:S01]  /*07f0*/  F2I.FTZ.U32.TRUNC.NTZ R9, R8 ;  /* 0x0000000800097305 */ /* 0x0004e2000021f000 */
[----:B0-----:R-:W-:Y:S02]  /*0800*/  IMAD.MOV.U32 R16, RZ, RZ, RZ ;  /* 0x000000ffff107224 */ /* 0x001fe400078e00ff */
[----:B-1----:R-:W-:-:S05]  /*0810*/  IMAD R7, R7, R17, RZ ;  /* 0x0000001107077224 */ /* 0x002fca00078e02ff */
[----:B------:R-:W0:Y:S01]  /*0820*/  MUFU.RCP R19, R19 ;  /* 0x0000001300137308 */ /* 0x000e220000001000 */
[----:B--2---:R-:W-:Y:S02]  /*0830*/  HFMA2 R8, -RZ, RZ, 0, 0 ;  /* 0x00000000ff087431 */ /* 0x004fe400000001ff */
[----:B------:R-:W-:-:S04]  /*0840*/  IMAD.HI.U32 R16, R17, R7, R16 ;  /* 0x0000000711107227 */ /* 0x000fc800078e0010 */
[----:B---3--:R-:W-:Y:S01]  /*0850*/  IMAD R21, R21, R9, RZ ;  /* 0x0000000915157224 */ /* 0x008fe200078e02ff */
[----:B------:R-:W1:Y:S03]  /*0860*/  MUFU.RCP R18, R18 ;  /* 0x0000001200127308 */ /* 0x000e660000001000 */
[----:B------:R-:W-:Y:S01]  /*0870*/  IMAD.HI.U32 R8, R9, R21, R8 ;  /* 0x0000001509087227 */ /* 0x000fe200078e0008 */
[----:B------:R-:W-:Y:S06]  /*0880*/  @P0 BRA `(.L_x_2) ;  /* 0x0000000000200947 */ /* 0x000fec0003800000 */
[----:B------:R-:W2:Y:S01]  /*0890*/  S2R R20, SR_CgaCtaId ;  /* 0x0000000000147919 */ /* 0x000ea20000008800 */
[----:B------:R-:W-:Y:S01]  /*08a0*/  MOV R9, 0x400 ;  /* 0x0000040000097802 */ /* 0x000fe20000000f00 */
[----:B------:R-:W-:-:S03]  /*08b0*/  IMAD.MOV.U32 R7, RZ, RZ, 0x1 ;  /* 0x00000001ff077424 */ /* 0x000fc600078e00ff */
[----:B--2---:R-:W-:-:S05]  /*08c0*/  LEA R20, R20, R9, 0x18 ;  /* 0x0000000914147211 */ /* 0x004fca00078ec0ff */
[C---:B------:R-:W-:Y:S02]  /*08d0*/  IMAD R9, R15.reuse, 0x10, R20 ;  /* 0x000000100f097824 */ /* 0x040fe400078e0214 */
[----:B------:R-:W-:-:S03]  /*08e0*/  VIADD R15, R15, 0x1 ;  /* 0x000000010f0f7836 */ /* 0x000fc60000000000 */
[----:B------:R2:W-:Y:S04]  /*08f0*/  STS.128 [R9], R4 ;  /* 0x0000000409007388 */ /* 0x0005e80000000c00 */
[----:B------:R2:W-:Y:S02]  /*0900*/  STS [R20+0x4000], R15 ;  /* 0x0040000f14007388 */ /* 0x0005e40000000800 */
.L_x_2:
[----:B------:R-:W-:Y:S01]  /*0910*/  BAR.SYNC.DEFER_BLOCKING 0x0 ;  /* 0x0000000000007b1d */ /* 0x000fe20000010000 */
[----:B0-----:R-:W-:Y:S01]  /*0920*/  IADD3 R19, PT, PT, R19, 0xffffffe, RZ ;  /* 0x0ffffffe13137810 */ /* 0x001fe20007ffe0ff */
[----:B------:R-:W-:Y:S01]  /*0930*/  ULOP3.LUT UR5, UR13, UR6, UR5, 0x96, !UPT ;  /* 0x000000060d057292 */ /* 0x000fe2000f8e9605 */
[----:B--2---:R-:W-:Y:S01]  /*0940*/  IMAD.MOV R6, RZ, RZ, -R13 ;  /* 0x000000ffff067224 */ /* 0x004fe200078e0a0d */
[----:B------:R-:W-:Y:S01]  /*0950*/  UIADD3 UR6, UPT, UPT, UR7, -0x10974f, UR12 ;  /* 0xffef68b107067890 */ /* 0x000fe2000fffe00c */
[----:B-1----:R-:W-:Y:S01]  /*0960*/  VIADD R18, R18, 0xffffffe ;  /* 0x0ffffffe12127836 */ /* 0x002fe20000000000 */
[----:B------:R-:W0:Y:S01]  /*0970*/  F2I.FTZ.U32.TRUNC.NTZ R7, R19 ;  /* 0x0000001300077305 */ /* 0x000e22000021f000 */
[----:B------:R-:W-:Y:S01]  /*0980*/  ULOP3.LUT UR13, UR5, UR12, URZ, 0x3c, !UPT ;  /* 0x0000000c050d7292 */ /* 0x000fe2000f8e3cff */
[----:B------:R-:W-:Y:S01]  /*0990*/  IMAD.MOV R20, RZ, RZ, -R12 ;  /* 0x000000ffff147224 */ /* 0x000fe200078e0a0c */
[----:B------:R-:W-:Y:S01]  /*09a0*/  USHF.L.U32 UR11, UR15, 0x1, URZ ;  /* 0x000000010f0b7899 */ /* 0x000fe200080006ff */
[----:B------:R-:W-:Y:S01]  /*09b0*/  IMAD.HI.U32 R16, R16, UR6, RZ ;  /* 0x0000000610107c27 */ /* 0x000fe2000f8e00ff */
[----:B------:R-:W-:Y:S01]  /*09c0*/  UIADD3 UR20, UPT, UPT, UR7, -0xb0f8a, UR13 ;  /* 0xfff4f07607147890 */ /* 0x000fe2000fffe00d */
[----:B------:R-:W-:Y:S01]  /*09d0*/  ISETP.NE.U32.AND P4, PT, R11, RZ, PT ;  /* 0x000000ff0b00720c */ /* 0x000fe20003f85070 */
[----:B------:R-:W-:Y:S01]  /*09e0*/  USHF.L.U32 UR5, UR13, 0x4, URZ ;  /* 0x000000040d057899 */ /* 0x000fe200080006ff */
[----:B------:R-:W1:Y:S01]  /*09f0*/  F2I.FTZ.U32.TRUNC.NTZ R9, R18 ;  /* 0x0000001200097305 */ /* 0x000e62000021f000 */
[----:B------:R-:W-:Y:S01]  /*0a00*/  IADD3 R17, PT, PT, -R16, RZ, RZ ;  /* 0x000000ff10117210 */ /* 0x000fe20007ffe1ff */
[----:B------:R-:W-:Y:S01]  /*0a10*/  UIADD3 UR4, UPT, UPT, UR4, 0x2, URZ ;  /* 0x0000000204047890 */ /* 0x000fe2000fffe0ff */
[----:B------:R-:W-:Y:S01]  /*0a20*/  IMAD.HI.U32 R8, R8, UR20, RZ ;  /* 0x0000001408087c27 */ /* 0x000fe2000f8e00ff */
[----:B------:R-:W-:Y:S01]  /*0a30*/  ULOP3.LUT UR5, UR13, UR5, UR8, 0x96, !UPT ;  /* 0x000000050d057292 */ /* 0x000fe2000f8e9608 */
[----:B------:R-:W-:Y:S02]  /*0a40*/  BAR.SYNC.DEFER_BLOCKING 0x0 ;  /* 0x0000000000007b1d */ /* 0x000fe40000010000 */
[----:B0-----:R-:W-:Y:S01]  /*0a50*/  IMAD R19, R6, R7, RZ ;  /* 0x0000000706137224 */ /* 0x001fe200078e02ff */
[----:B------:R-:W-:Y:S01]  /*0a60*/  ULOP3.LUT UR10, UR5, UR14, URZ, 0x3c, !UPT ;  /* 0x0000000e050a7292 */ /* 0x000fe2000f8e3cff */
[----:B------:R-:W-:Y:S01]  /*0a70*/  IMAD.MOV.U32 R6, RZ, RZ, RZ ;  /* 0x000000ffff067224 */ /* 0x000fe200078e00ff */
[----:B------:R-:W-:Y:S01]  /*0a80*/  ISETP.NE.U32.AND P2, PT, R14, RZ, PT ;  /* 0x000000ff0e00720c */ /* 0x000fe20003f45070 */
[----:B------:R-:W-:Y:S01]  /*0a90*/  IMAD.MOV R8, RZ, RZ, -R8 ;  /* 0x000000ffff087224 */ /* 0x000fe200078e0a08 */
[----:B------:R-:W-:Y:S01]  /*0aa0*/  USHF.L.U32 UR5, UR10, 0x4, URZ ;  /* 0x000000040a057899 */ /* 0x000fe200080006ff */
[----:B------:R-:W-:Y:S01]  /*0ab0*/  IMAD.HI.U32 R7, R7, R19, R6 ;  /* 0x0000001307077227 */ /* 0x000fe200078e0006 */
[----:B------:R-:W-:-:S02]  /*0ac0*/  UISETP.NE.AND UP0, UPT, UR4, URZ, UPT ;  /* 0x000000ff0400728c */ /* 0x000fc4000bf05270 */
[----:B------:R-:W-:Y:S01]  /*0ad0*/  ULOP3.LUT UR5, UR15, UR11, UR5, 0x96, !UPT ;  /* 0x0000000b0f057292 */ /* 0x000fe2000f8e9605 */
[----:B------:R-:W-:Y:S01]  /*0ae0*/  IMAD R6, R11, R8, UR20 ;  /* 0x000000140b067e24 */ /* 0x000fe2000f8e0208 */
[----:B------:R-:W-:Y:S01]  /*0af0*/  MOV R8, RZ ;  /* 0x000000ff00087202 */ /* 0x000fe20000000f00 */
[----:B------:R-:W-:Y:S01]  /*0b00*/  IMAD R17, R14, R17, UR6 ;  /* 0x000000060e117e24 */ /* 0x000fe2000f8e0211 */
[----:B------:R-:W-:Y:S01]  /*0b10*/  UMOV UR6, UR9 ;  /* 0x0000000900067c82 */ /* 0x000fe20008000000 */
[----:B------:R-:W-:Y:S01]  /*0b20*/  IMAD.MOV.U32 R19, RZ, RZ, R20 ;  /* 0x000000ffff137224 */ /* 0x000fe200078e0014 */
[----:B------:R-:W-:Y:S01]  /*0b30*/  ISETP.GE.U32.AND P1, PT, R6, R11, PT ;  /* 0x0000000b0600720c */ /* 0x000fe20003f26070 */
[----:B------:R-:W-:Y:S01]  /*0b40*/  ULOP3.LUT UR9, UR5, UR10, URZ, 0x3c, !UPT ;  /* 0x0000000a05097292 */ /* 0x000fe2000f8e3cff */
[----:B------:R-:W-:Y:S01]  /*0b50*/  ISETP.GE.U32.AND P0, PT, R17, R14, PT ;  /* 0x0000000e1100720c */ /* 0x000fe20003f06070 */
[----:B-1----:R-:W-:Y:S01]  /*0b60*/  IMAD R19, R19, R9, RZ ;  /* 0x0000000913137224 */ /* 0x002fe200078e02ff */
[----:B------:R-:W-:-:S02]  /*0b70*/  UIADD3 UR5, UPT, UPT, UR7, -0x587c5, UR10 ;  /* 0xfffa783b07057890 */ /* 0x000fc4000fffe00a */
[----:B------:R-:W-:Y:S01]  /*0b80*/  UIADD3 UR8, UPT, UPT, UR9, UR7, URZ ;  /* 0x0000000709087290 */ /* 0x000fe2000fffe0ff */
[----:B------:R-:W-:Y:S01]  /*0b90*/  IMAD.HI.U32 R8, R9, R19, R8 ;  /* 0x0000001309087227 */ /* 0x000fe200078e0008 */
[----:B------:R-:W0:Y:S01]  /*0ba0*/  LDS R15, [UR18+0x4000] ;  /* 0x00400012ff0f7984 */ /* 0x000e220008000800 */
[----:B------:R-:W-:Y:S02]  /*0bb0*/  UIADD3 UR7, UPT, UPT, UR7, 0x161f14, URZ ;  /* 0x00161f1407077890 */ /* 0x000fe4000fffe0ff */
[----:B------:R-:W-:-:S04]  /*0bc0*/  IMAD.HI.U32 R7, R7, UR5, RZ ;  /* 0x0000000507077c27 */ /* 0x000fc8000f8e00ff */
[----:B------:R-:W-:Y:S02]  /*0bd0*/  @P1 IMAD.IADD R6, R6, 0x1, -R11 ;  /* 0x0000000106061824 */ /* 0x000fe400078e0a0b */
[----:B------:R-:W-:Y:S02]  /*0be0*/  @P0 IMAD.IADD R17, R17, 0x1, -R14 ;  /* 0x0000000111110824 */ /* 0x000fe400078e0a0e */
[----:B------:R-:W-:Y:S01]  /*0bf0*/  IMAD.HI.U32 R8, R8, UR8, RZ ;  /* 0x0000000808087c27 */ /* 0x000fe2000f8e00ff */
[----:B------:R-:W-:Y:S02]  /*0c00*/  ISETP.GE.U32.AND P3, PT, R6, R11, PT ;  /* 0x0000000b0600720c */ /* 0x000fe40003f66070 */
[----:B------:R-:W-:Y:S01]  /*0c10*/  ISETP.GE.U32.AND P1, PT, R17, R14, PT ;  /* 0x0000000e1100720c */ /* 0x000fe20003f26070 */
[----:B------:R-:W-:Y:S01]  /*0c20*/  IMAD.MOV R16, RZ, RZ, -R7 ;  /* 0x000000ffff107224 */ /* 0x000fe200078e0a07 */
[----:B------:R-:W-:-:S03]  /*0c30*/  IADD3 R7, PT, PT, -R8, RZ, RZ ;  /* 0x000000ff08077210 */ /* 0x000fc60007ffe1ff */
[----:B------:R-:W-:Y:S01]  /*0c40*/  IMAD R16, R13, R16, UR5 ;  /* 0x000000050d107e24 */ /* 0x000fe2000f8e0210 */
[----:B------:R-:W-:Y:S01]  /*0c50*/  UMOV UR5, UR6 ;  /* 0x0000000600057c82 */ /* 0x000fe20008000000 */
[----:B------:R-:W-:Y:S01]  /*0c60*/  IMAD R7, R12, R7, UR8 ;  /* 0x000000080c077e24 */ /* 0x000fe2000f8e0207 */
[----:B------:R-:W-:Y:S01]  /*0c70*/  UMOV UR8, UR12 ;  /* 0x0000000c00087c82 */ /* 0x000fe20008000000 */
[----:B------:R-:W-:Y:S01]  /*0c80*/  UMOV UR6, UR13 ;  /* 0x0000000d00067c82 */ /* 0x000fe20008000000 */
[----:B------:R-:W-:Y:S01]  /*0c90*/  ISETP.GE.U32.AND P5, PT, R16, R13, PT ;  /* 0x0000000d1000720c */ /* 0x000fe20003fa6070 */
[----:B------:R-:W-:Y:S01]  /*0ca0*/  @P3 IMAD.IADD R6, R6, 0x1, -R11 ;  /* 0x0000000106063824 */ /* 0x000fe200078e0a0b */
[----:B------:R-:W-:Y:S01]  /*0cb0*/  @!P4 LOP3.LUT R6, RZ, R11, RZ, 0x33, !PT ;  /* 0x0000000bff06c212 */ /* 0x000fe200078e33ff */
[----:B------:R-:W-:Y:S01]  /*0cc0*/  @P1 IMAD.IADD R17, R17, 0x1, -R14 ;  /* 0x0000000111111824 */ /* 0x000fe200078e0a0e */
[----:B------:R-:W-:Y:S02]  /*0cd0*/  @!P2 LOP3.LUT R17, RZ, R14, RZ, 0x33, !PT ;  /* 0x0000000eff11a212 */ /* 0x000fe400078e33ff */
[----:B------:R-:W-:Y:S01]  /*0ce0*/  ISETP.GE.U32.AND P6, PT, R7, R12, PT ;  /* 0x0000000c0700720c */ /* 0x000fe20003fc6070 */
[----:B------:R-:W-:Y:S01]  /*0cf0*/  IMAD.IADD R9, R6, 0x1, R5 ;  /* 0x0000000106097824 */ /* 0x000fe200078e0205 */
[----:B------:R-:W-:Y:S01]  /*0d00*/  ISETP.NE.U32.AND P2, PT, R13, RZ, PT ;  /* 0x000000ff0d00720c */ /* 0x000fe20003f45070 */
[----:B------:R-:W-:Y:S01]  /*0d10*/  IMAD.IADD R8, R17, 0x1, R4 ;  /* 0x0000000111087824 */ /* 0x000fe200078e0204 */
[----:B------:R-:W-:-:S02]  /*0d20*/  ISETP.NE.U32.AND P4, PT, R12, RZ, PT ;  /* 0x000000ff0c00720c */ /* 0x000fc40003f85070 */
[----:B------:R-:W-:Y:S02]  /*0d30*/  SHF.R.U32.HI R6, RZ, 0x1, R10 ;  /* 0x00000001ff067819 */ /* 0x000fe4000001160a */
[----:B------:R-:W-:Y:S02]  /*0d40*/  @P5 IADD3 R16, PT, PT, -R13, R16, RZ ;  /* 0x000000100d105210 */ /* 0x000fe40007ffe1ff */
[----:B0-----:R-:W-:Y:S02]  /*0d50*/  ISETP.GT.AND P0, PT, R15, 0x3ff, PT ;  /* 0x000003ff0f00780c */ /* 0x001fe40003f04270 */
[----:B------:R-:W-:Y:S01]  /*0d60*/  ISETP.GE.U32.AND P1, PT, R16, R13, PT ;  /* 0x0000000d1000720c */ /* 0x000fe20003f26070 */
[----:B------:R-:W-:Y:S01]  /*0d70*/  @P6 IMAD.IADD R7, R7, 0x1, -R12 ;  /* 0x0000000107076824 */ /* 0x000fe200078e0a0c */
[----:B------:R-:W-:-:S04]  /*0d80*/  VIMNMX.U32 R6, PT, PT, R6, 0x1, !PT ;  /* 0x0000000106067848 */ /* 0x000fc80007fe0000 */
[----:B------:R-:W-:-:S05]  /*0d90*/  ISETP.GE.U32.AND P3, PT, R7, R12, PT ;  /* 0x0000000c0700720c */ /* 0x000fca0003f66070 */
[C---:B------:R-:W-:Y:S01]  /*0da0*/  @!P0 LEA R5, R15.reuse, UR18, 0x4 ;  /* 0x000000120f058c11 */ /* 0x040fe2000f8e20ff */
[----:B------:R-:W-:Y:S01]  /*0db0*/  @!P0 IMAD.MOV.U32 R11, RZ, RZ, 0x1 ;  /* 0x00000001ff0b8424 */ /* 0x000fe200078e00ff */
[----:B------:R-:W-:Y:S01]  /*0dc0*/  @!P0 IADD3 R15, PT, PT, R15, 0x1, RZ ;  /* 0x000000010f0f8810 */ /* 0x000fe20007ffe0ff */
[----:B------:R-:W-:Y:S01]  /*0dd0*/  @P1 IMAD.IADD R16, R16, 0x1, -R13 ;  /* 0x0000000110101824 */ /* 0x000fe200078e0a0d */
[----:B------:R-:W-:Y:S02]  /*0de0*/  @!P2 LOP3.LUT R16, RZ, R13, RZ, 0x33, !PT ;  /* 0x0000000dff10a212 */ /* 0x000fe400078e33ff */
[----:B------:R0:W-:Y:S02]  /*0df0*/  @!P0 STS.128 [R5], R8 ;  /* 0x0000000805008388 */ /* 0x0001e40000000c00 */
[----:B------:R-:W-:Y:S01]  /*0e00*/  @P3 IMAD.IADD R7, R7, 0x1, -R12 ;  /* 0x0000000107073824 */ /* 0x000fe200078e0a0c */
[----:B------:R-:W-:Y:S01]  /*0e10*/  @!P4 LOP3.LUT R7, RZ, R12, RZ, 0x33, !PT ;  /* 0x0000000cff07c212 */ /* 0x000fe200078e33ff */
[----:B------:R1:W-:Y:S01]  /*0e20*/  @!P0 STS [UR18+0x4000], R15 ;  /* 0x0040000fff008988 */ /* 0x0003e20008000812 */
[----:B------:R-:W-:-:S02]  /*0e30*/  IMAD.IADD R4, R8, 0x1, R16 ;  /* 0x0000000108047824 */ /* 0x000fc400078e0210 */
[----:B0-----:R-:W-:Y:S01]  /*0e40*/  IADD3 R5, PT, PT, R9, R7, RZ ;  /* 0x0000000709057210 */ /* 0x001fe20007ffe0ff */
[----:B------:R-:W-:Y:S08]  /*0e50*/  BAR.SYNC.DEFER_BLOCKING 0x0 ;  /* 0x0000000000007b1d */ /* 0x000ff00000010000 */
[----:B------:R-:W-:Y:S06]  /*0e60*/  BAR.SYNC.DEFER_BLOCKING 0x0 ;  /* 0x0000000000007b1d */ /* 0x000fec0000010000 */
[----:B-1----:R-:W-:Y:S05]  /*0e70*/  BRA.U UP0, `(.L_x_3) ;  /* 0xfffffff500cc7547 */ /* 0x002fea000b83ffff */
.L_x_1:
[----:B------:R-:W0:Y:S02]  /*0e80*/  LDCU UR4, c[0x0][0x390] ;  /* 0x00007200ff0477ac */ /* 0x000e240008000800 */
[----:B0-----:R-:W-:-:S04]  /*0e90*/  ULOP3.LUT UR4, UR4, 0x1, URZ, 0xc0, !UPT ;  /* 0x0000000104047892 */ /* 0x001fc8000f8ec0ff */
[----:B------:R-:W-:-:S09]  /*0ea0*/  UISETP.NE.U32.AND UP0, UPT, UR4, 0x1, UPT ;  /* 0x000000010400788c */ /* 0x000fd2000bf05070 */
[----:B------:R-:W-:Y:S05]  /*0eb0*/  BRA.U UP0, `(.L_x_0) ;  /* 0x0000000100307547 */ /* 0x000fea000b800000 */
[----:B------:R-:W0:Y:S01]  /*0ec0*/  S2UR UR5, SR_CgaCtaId ;  /* 0x00000000000579c3 */ /* 0x000e220000008800 */
[----:B------:R-:W-:Y:S02]  /*0ed0*/  UMOV UR4, 0x400 ;  /* 0x0000040000047882 */ /* 0x000fe40000000000 */
[----:B0-----:R-:W-:-:S09]  /*0ee0*/  ULEA UR4, UR5, UR4, 0x18 ;  /* 0x0000000405047291 */ /* 0x001fd2000f8ec0ff */
[----:B------:R-:W0:Y:S02]  /*0ef0*/  LDS R2, [UR4+0x4000] ;  /* 0x00400004ff027984 */ /* 0x000e240008000800 */
[----:B0-----:R-:W-:-:S13]  /*0f00*/  ISETP.GT.AND P0, PT, R2, 0x3ff, PT ;  /* 0x000003ff0200780c */ /* 0x001fda0003f04270 */
[----:B------:R-:W-:Y:S01]  /*0f10*/  @!P0 IMAD.MOV.U32 R7, RZ, RZ, 0x1 ;  /* 0x00000001ff078424 */ /* 0x000fe200078e00ff */
[C---:B------:R-:W-:Y:S01]  /*0f20*/  @!P0 LEA R3, R2.reuse, UR4, 0x4 ;  /* 0x0000000402038c11 */ /* 0x040fe2000f8e20ff */
[----:B------:R-:W-:-:S04]  /*0f30*/  @!P0 VIADD R2, R2, 0x1 ;  /* 0x0000000102028836 */ /* 0x000fc80000000000 */
[----:B------:R0:W-:Y:S04]  /*0f40*/  @!P0 STS.128 [R3], R4 ;  /* 0x0000000403008388 */ /* 0x0001e80000000c00 */
[----:B------:R0:W-:Y:S01]  /*0f50*/  @!P0 STS [UR4+0x4000], R2 ;  /* 0x00400002ff008988 */ /* 0x0001e20008000804 */
[----:B------:R-:W-:Y:S08]  /*0f60*/  BAR.SYNC.DEFER_BLOCKING 0x0 ;  /* 0x0000000000007b1d */ /* 0x000ff00000010000 */
[----:B------:R-:W-:Y:S06]  /*0f70*/  BAR.SYNC.DEFER_BLOCKING 0x0 ;  /* 0x0000000000007b1d */ /* 0x000fec0000010000 */
.L_x_0:
[----:B------:R-:W1:Y:S01]  /*0f80*/  S2UR UR5, SR_CgaCtaId ;  /* 0x00000000000579c3 */ /* 0x000e620000008800 */
[----:B------:R-:W-:Y:S02]  /*0f90*/  UMOV UR4, 0x400 ;  /* 0x0000040000047882 */ /* 0x000fe40000000000 */
[----:B-1----:R-:W-:-:S09]  /*0fa0*/  ULEA UR6, UR5, UR4, 0x18 ;  /* 0x0000000405067291 */ /* 0x002fd2000f8ec0ff */
[----:B0-----:R-:W0:Y:S02]  /*0fb0*/  LDS R4, [UR6+0x4000] ;  /* 0x00400006ff047984 */ /* 0x001e240008000800 */
[----:B0-----:R-:W-:-:S04]  /*0fc0*/  ISETP.GE.AND P0, PT, R4, 0x1, PT ;  /* 0x000000010400780c */ /* 0x001fc80003f06270 */
[----:B------:R-:W-:-:S13]  /*0fd0*/  ISETP.NE.OR P0, PT, R0, RZ, !P0 ;  /* 0x000000ff0000720c */ /* 0x000fda0004705670 */
[----:B------:R-:W-:Y:S05]  /*0fe0*/  @P0 EXIT ;  /* 0x000000000000094d */ /* 0x000fea0003800000 */
[C---:B------:R-:W-:Y:S01]  /*0ff0*/  ISETP.GE.U32.AND P0, PT, R4.reuse, 0x4, PT ;  /* 0x000000040400780c */ /* 0x040fe20003f06070 */
[----:B------:R-:W-:Y:S01]  /*1000*/  IMAD.MOV.U32 R2, RZ, RZ, RZ ;  /* 0x000000ffff027224 */ /* 0x000fe200078e00ff */
[----:B------:R-:W-:-:S11]  /*1010*/  LOP3.LUT R3, R4, 0x3, RZ, 0xc0, !PT ;  /* 0x0000000304037812 */ /* 0x000fd600078ec0ff */
[----:B------:R-:W-:Y:S05]  /*1020*/  @!P0 BRA `(.L_x_4) ;  /* 0x0000000800dc8947 */ /* 0x000fea0003800000 */
[----:B------:R-:W0:Y:S01]  /*1030*/  LDCU.64 UR4, c[0x0][0x380] ;  /* 0x00007000ff0477ac */ /* 0x000e220008000a00 */
[----:B------:R-:W-:Y:S01]  /*1040*/  LOP3.LUT R2, R4, 0x7ffffffc, RZ, 0xc0, !PT ;  /* 0x7ffffffc04027812 */ /* 0x000fe200078ec0ff */
[----:B------:R-:W-:-:S03]  /*1050*/  UIADD3 UR7, UPT, UPT, UR6, 0x20, URZ ;  /* 0x0000002006077890 */ /* 0x000fc6000fffe0ff */
[----:B------:R-:W-:-:S04]  /*1060*/  IADD3 R0, PT, PT, -R2, RZ, RZ ;  /* 0x000000ff02007210 */ /* 0x000fc80007ffe1ff */
[----:B------:R-:W-:Y:S01]  /*1070*/  ISETP.GE.AND P0, PT, R0, RZ, PT ;  /* 0x000000ff0000720c */ /* 0x000fe20003f06270 */
[----:B0-----:R-:W-:-:S04]  /*1080*/  UIADD3 UR4, UP0, UPT, UR4, 0x20, URZ ;  /* 0x0000002004047890 */ /* 0x001fc8000ff1e0ff */
[----:B------:R-:W-:Y:S02]  /*1090*/  UIADD3.X UR5, UPT, UPT, URZ, UR5, URZ, UP0, !UPT ;  /* 0x00000005ff057290 */ /* 0x000fe400087fe4ff */
[----:B------:R-:W-:-:S04]  /*10a0*/  IMAD.U32 R28, RZ, RZ, UR4 ;  /* 0x00000004ff1c7e24 */ /* 0x000fc8000f8e00ff */
[----:B------:R-:W-:Y:S02]  /*10b0*/  IMAD.U32 R29, RZ, RZ, UR5 ;  /* 0x00000005ff1d7e24 */ /* 0x000fe4000f8e00ff */
[----:B------:R-:W-:Y:S05]  /*10c0*/  @P0 BRA `(.L_x_5) ;  /* 0x0000000800440947 */ /* 0x000fea0003800000 */
[----:B------:R-:W-:Y:S01]  /*10d0*/  IMAD.MOV R4, RZ, RZ, -R0 ;  /* 0x000000ffff047224 */ /* 0x000fe200078e0a00 */
[----:B------:R-:W-:-:S04]  /*10e0*/  PLOP3.LUT P0, PT, PT, PT, PT, 0x80, 0x8 ;  /* 0x000000000008781c */ /* 0x000fc80003f0f070 */
[----:B------:R-:W-:-:S13]  /*10f0*/  ISETP.GT.AND P1, PT, R4, 0xc, PT ;  /* 0x0000000c0400780c */ /* 0x000fda0003f24270 */
[----:B------:R-:W-:Y:S05]  /*1100*/  @!P1 BRA `(.L_x_6) ;  /* 0x0000000400649947 */ /* 0x000fea0003800000 */
[----:B------:R-:W-:-:S13]  /*1110*/  PLOP3.LUT P0, PT, PT, PT, PT, 0x8, 0x80 ;  /* 0x000000000080781c */ /* 0x000fda0003f0e170 */
.L_x_7:
[----:B------:R-:W0:Y:S01]  /*1120*/  LDS.128 R8, [UR7+-0x20] ;  /* 0xffffe007ff087984 */ /* 0x000e220008000c00 */
[----:B------:R-:W-:-:S03]  /*1130*/  IADD3 R0, PT, PT, R0, 0x10, RZ ;  /* 0x0000001000007810 */ /* 0x000fc60007ffe0ff */
[----:B------:R-:W1:Y:S01]  /*1140*/  LDS.128 R24, [UR7+-0x10] ;  /* 0xfffff007ff187984 */ /* 0x000e620008000c00 */
[----:B------:R-:W-:-:S03]  /*1150*/  ISETP.GE.AND P1, PT, R0, -0xc, PT ;  /* 0xfffffff40000780c */ /* 0x000fc60003f26270 */
[----:B------:R-:W2:Y:S04]  /*1160*/  LDS.128 R12, [UR7] ;  /* 0x00000007ff0c7984 */ /* 0x000ea80008000c00 */
[----:B------:R-:W3:Y:S04]  /*1170*/  LDS.128 R16, [UR7+0x10] ;  /* 0x00001007ff107984 */ /* 0x000ee80008000c00 */
[----:B------:R-:W4:Y:S04]  /*1180*/  LDS.128 R4, [UR7+0x30] ;  /* 0x00003007ff047984 */ /* 0x000f280008000c00 */
[----:B------:R-:W5:Y:S04]  /*1190*/  LDS.128 R20, [UR7+0x20] ;  /* 0x00002007ff147984 */ /* 0x000f680008000c00 */
[----:B0-----:R-:W-:Y:S04]  /*11a0*/  STG.E desc[UR16][R28.64+-0x20], R8 ;  /* 0xffffe0081c007986 */ /* 0x001fe8000c101910 */
[----:B------:R-:W-:Y:S04]  /*11b0*/  STG.E desc[UR16][R28.64+-0x1c], R9 ;  /* 0xffffe4091c007986 */ /* 0x000fe8000c101910 */
[----:B------:R-:W-:Y:S04]  /*11c0*/  STG.E desc[UR16][R28.64+-0x18], R10 ;  /* 0xffffe80a1c007986 */ /* 0x000fe8000c101910 */
[----:B------:R-:W-:Y:S04]  /*11d0*/  STG.E desc[UR16][R28.64+-0x14], R11 ;  /* 0xffffec0b1c007986 */ /* 0x000fe8000c101910 */
[----:B-1----:R-:W-:Y:S04]  /*11e0*/  STG.E desc[UR16][R28.64+-0x10], R24 ;  /* 0xfffff0181c007986 */ /* 0x002fe8000c101910 */
[----:B------:R-:W-:Y:S04]  /*11f0*/  STG.E desc[UR16][R28.64+-0xc], R25 ;  /* 0xfffff4191c007986 */ /* 0x000fe8000c101910 */
[----:B------:R-:W-:Y:S04]  /*1200*/  STG.E desc[UR16][R28.64+-0x8], R26 ;  /* 0xfffff81a1c007986 */ /* 0x000fe8000c101910 */
[----:B------:R-:W-:Y:S04]  /*1210*/  STG.E desc[UR16][R28.64+-0x4], R27 ;  /* 0xfffffc1b1c007986 */ /* 0x000fe8000c101910 */
[----:B--2---:R-:W-:Y:S04]  /*1220*/  STG.E desc[UR16][R28.64], R12 ;  /* 0x0000000c1c007986 */ /* 0x004fe8000c101910 */
[----:B------:R-:W-:Y:S04]  /*1230*/  STG.E desc[UR16][R28.64+0x4], R13 ;  /* 0x0000040d1c007986 */ /* 0x000fe8000c101910 */
[----:B------:R-:W-:Y:S04]  /*1240*/  STG.E desc[UR16][R28.64+0x8], R14 ;  /* 0x0000080e1c007986 */ /* 0x000fe8000c101910 */
[----:B------:R-:W-:Y:S04]  /*1250*/  STG.E desc[UR16][R28.64+0xc], R15 ;  /* 0x00000c0f1c007986 */ /* 0x000fe8000c101910 */
[----:B---3--:R-:W-:Y:S04]  /*1260*/  STG.E desc[UR16][R28.64+0x10], R16 ;  /* 0x000010101c007986 */ /* 0x008fe8000c101910 */
[----:B------:R-:W-:Y:S04]  /*1270*/  STG.E desc[UR16][R28.64+0x14], R17 ;  /* 0x000014111c007986 */ /* 0x000fe8000c101910 */
[----:B------:R-:W-:Y:S04]  /*1280*/  STG.E desc[UR16][R28.64+0x18], R18 ;  /* 0x000018121c007986 */ /* 0x000fe8000c101910 */
[----:B------:R-:W-:Y:S04]  /*1290*/  STG.E desc[UR16][R28.64+0x1c], R19 ;  /* 0x00001c131c007986 */ /* 0x000fe8000c101910 */
[----:B------:R-:W0:Y:S04]  /*12a0*/  LDS.128 R8, [UR7+0x40] ;  /* 0x00004007ff087984 */ /* 0x000e280008000c00 */
[----:B------:R-:W1:Y:S04]  /*12b0*/  LDS.128 R12, [UR7+0x50] ;  /* 0x00005007ff0c7984 */ /* 0x000e680008000c00 */
[----:B------:R-:W2:Y:S04]  /*12c0*/  LDS.128 R16, [UR7+0x60] ;  /* 0x00006007ff107984 */ /* 0x000ea80008000c00 */
[----:B------:R-:W3:Y:S04]  /*12d0*/  LDS.128 R24, [UR7+0x70] ;  /* 0x00007007ff187984 */ /* 0x000ee80008000c00 */
[----:B----4-:R-:W-:Y:S04]  /*12e0*/  STG.E desc[UR16][R28.64+0x30], R4 ;  /* 0x000030041c007986 */ /* 0x010fe8000c101910 */
[----:B------:R-:W-:Y:S04]  /*12f0*/  STG.E desc[UR16][R28.64+0x34], R5 ;  /* 0x000034051c007986 */ /* 0x000fe8000c101910 */
[----:B------:R-:W-:Y:S04]  /*1300*/  STG.E desc[UR16][R28.64+0x38], R6 ;  /* 0x000038061c007986 */ /* 0x000fe8000c101910 */
[----:B------:R-:W-:Y:S04]  /*1310*/  STG.E desc[UR16][R28.64+0x3c], R7 ;  /* 0x00003c071c007986 */ /* 0x000fe8000c101910 */
[----:B------:R-:W4:Y:S04]  /*1320*/  LDS.128 R4, [UR7+0x90] ;  /* 0x00009007ff047984 */ /* 0x000f280008000c00 */
[----:B-----5:R-:W-:Y:S04]  /*1330*/  STG.E desc[UR16][R28.64+0x20], R20 ;  /* 0x000020141c007986 */ /* 0x020fe8000c101910 */
[----:B------:R-:W-:Y:S04]  /*1340*/  STG.E desc[UR16][R28.64+0x24], R21 ;  /* 0x000024151c007986 */ /* 0x000fe8000c101910 */
[----:B------:R-:W-:Y:S04]  /*1350*/  STG.E desc[UR16][R28.64+0x28], R22 ;  /* 0x000028161c007986 */ /* 0x000fe8000c101910 */
[----:B------:R-:W-:Y:S04]  /*1360*/  STG.E desc[UR16][R28.64+0x2c], R23 ;  /* 0x00002c171c007986 */ /* 0x000fe8000c101910 */
        /* <DEDUP_REMOVED lines=20> */
[----:B------:R-:W5:Y:S01]  /*14b0*/  LDS.128 R24, [UR7+0xd0] ;  /* 0x0000d007ff187984 */ /* 0x000f620008000c00 */
[----:B------:R-:W-:-:S03]  /*14c0*/  UIADD3 UR7, UPT, UPT, UR7, 0x100, URZ ;  /* 0x0000010007077890 */ /* 0x000fc6000fffe0ff */
[----:B----4-:R4:W-:Y:S04]  /*14d0*/  STG.E desc[UR16][R28.64+0x90], R4 ;  /* 0x000090041c007986 */ /* 0x0109e8000c101910 */
[----:B------:R0:W-:Y:S04]  /*14e0*/  STG.E desc[UR16][R28.64+0x94], R5 ;  /* 0x000094051c007986 */ /* 0x0001e8000c101910 */
[----:B------:R-:W-:Y:S01]  /*14f0*/  STG.E desc[UR16][R28.64+0x98], R6 ;  /* 0x000098061c007986 */ /* 0x000fe2000c101910 */
[----:B----4-:R-:W-:-:S03]  /*1500*/  IADD3 R4, P2, PT, R28, 0x100, RZ ;  /* 0x000001001c047810 */ /* 0x010fc60007f5e0ff */
[----:B------:R-:W-:Y:S02]  /*1510*/  STG.E desc[UR16][R28.64+0x9c], R7 ;  /* 0x00009c071c007986 */ /* 0x000fe4000c101910 */
[----:B0-----:R-:W-:Y:S02]  /*1520*/  IMAD.X R5, RZ, RZ, R29, P2 ;  /* 0x000000ffff057224 */ /* 0x001fe400010e061d */
[----:B------:R-:W-:Y:S04]  /*1530*/  STG.E desc[UR16][R28.64+0x80], R20 ;  /* 0x000080141c007986 */ /* 0x000fe8000c101910 */
        /* <DEDUP_REMOVED lines=15> */
[----:B-----5:R-:W-:Y:S04]  /*1630*/  STG.E desc[UR16][R28.64+0xd0], R24 ;  /* 0x0000d0181c007986 */ /* 0x020fe8000c101910 */
[----:B------:R-:W-:Y:S04]  /*1640*/  STG.E desc[UR16][R28.64+0xd4], R25 ;  /* 0x0000d4191c007986 */ /* 0x000fe8000c101910 */
[----:B------:R-:W-:Y:S04]  /*1650*/  STG.E desc[UR16][R28.64+0xd8], R26 ;  /* 0x0000d81a1c007986 */ /* 0x000fe8000c101910 */
[----:B------:R0:W-:Y:S02]  /*1660*/  STG.E desc[UR16][R28.64+0xdc], R27 ;  /* 0x0000dc1b1c007986 */ /* 0x0001e4000c101910 */
[----:B0-----:R-:W-:-:S02]  /*1670*/  IMAD.MOV.U32 R28, RZ, RZ, R4 ;  /* 0x000000ffff1c7224 */ /* 0x001fc400078e0004 */
[----:B------:R-:W-:Y:S01]  /*1680*/  IMAD.MOV.U32 R29, RZ, RZ, R5 ;  /* 0x000000ffff1d7224 */ /* 0x000fe200078e0005 */
[----:B------:R-:W-:Y:S06]  /*1690*/  @!P1 BRA `(.L_x_7) ;  /* 0xfffffff800a09947 */ /* 0x000fec000383ffff */
.L_x_6:
[----:B------:R-:W-:-:S04]  /*16a0*/  IADD3 R4, PT, PT, -R0, RZ, RZ ;  /* 0x000000ff00047210 */ /* 0x000fc80007ffe1ff */
[----:B------:R-:W-:-:S13]  /*16b0*/  ISETP.GT.AND P1, PT, R4, 0x4, PT ;  /* 0x000000040400780c */ /* 0x000fda0003f24270 */
[----:B------:R-:W-:Y:S05]  /*16c0*/  @!P1 BRA `(.L_x_8) ;  /* 0x0000000000bc9947 */ /* 0x000fea0003800000 */
[----:B------:R-:W0:Y:S01]  /*16d0*/  LDS.128 R16, [UR7+-0x20] ;  /* 0xffffe007ff107984 */ /* 0x000e220008000c00 */
[----:B------:R-:W-:Y:S01]  /*16e0*/  PLOP3.LUT P0, PT, PT, PT, PT, 0x8, 0x80 ;  /* 0x000000000080781c */ /* 0x000fe20003f0e170 */
[----:B------:R-:W-:Y:S02]  /*16f0*/  VIADD R0, R0, 0x8 ;  /* 0x0000000800007836 */ /* 0x000fe40000000000 */
[----:B------:R-:W1:Y:S04]  /*1700*/  LDS.128 R20, [UR7+-0x10] ;  /* 0xfffff007ff147984 */ /* 0x000e680008000c00 */
[----:B------:R-:W2:Y:S04]  /*1710*/  LDS.128 R4, [UR7] ;  /* 0x00000007ff047984 */ /* 0x000ea80008000c00 */
[----:B------:R-:W3:Y:S04]  /*1720*/  LDS.128 R8, [UR7+0x10] ;  /* 0x00001007ff087984 */ /* 0x000ee80008000c00 */
[----:B------:R-:W4:Y:S04]  /*1730*/  LDS.128 R12, [UR7+0x20] ;  /* 0x00002007ff0c7984 */ /* 0x000f280008000c00 */
[----:B------:R-:W-:Y:S04]  /*1740*/  LDS.128 R24, [UR7+0x50] ;  /* 0x00005007ff187984 */ /* 0x000fe80008000c00 */
        /* <DEDUP_REMOVED lines=8> */
[----:B------:R-:W0:Y:S04]  /*17d0*/  LDS.128 R16, [UR7+0x30] ;  /* 0x00003007ff107984 */ /* 0x000e280008000c00 */
[----:B------:R-:W1:Y:S01]  /*17e0*/  LDS.128 R20, [UR7+0x40] ;  /* 0x00004007ff147984 */ /* 0x000e620008000c00 */
[----:B------:R-:W-:-:S03]  /*17f0*/  UIADD3 UR7, UPT, UPT, UR7, 0x80, URZ ;  /* 0x0000008007077890 */ /* 0x000fc6000fffe0ff */
[----:B--2---:R2:W-:Y:S04]  /*1800*/  STG.E desc[UR16][R28.64], R4 ;  /* 0x000000041c007986 */ /* 0x0045e8000c101910 */
[----:B------:R5:W-:Y:S04]  /*1810*/  STG.E desc[UR16][R28.64+0x4], R5 ;  /* 0x000004051c007986 */ /* 0x000be8000c101910 */
[----:B------:R-:W-:Y:S01]  /*1820*/  STG.E desc[UR16][R28.64+0x8], R6 ;  /* 0x000008061c007986 */ /* 0x000fe2000c101910 */
[----:B--2---:R-:W-:-:S03]  /*1830*/  IADD3 R4, P1, PT, R28, 0x80, RZ ;  /* 0x000000801c047810 */ /* 0x004fc60007f3e0ff */
[----:B------:R-:W-:Y:S02]  /*1840*/  STG.E desc[UR16][R28.64+0xc], R7 ;  /* 0x00000c071c007986 */ /* 0x000fe4000c101910 */
[----:B-----5:R-:W-:Y:S02]  /*1850*/  IMAD.X R5, RZ, RZ, R29, P1 ;  /* 0x000000ffff057224 */ /* 0x020fe400008e061d */
[----:B---3--:R-:W-:Y:S04]  /*1860*/  STG.E desc[UR16][R28.64+0x10], R8 ;  /* 0x000010081c007986 */ /* 0x008fe8000c101910 */
[----:B------:R-:W-:Y:S04]  /*1870*/  STG.E desc[UR16][R28.64+0x14], R9 ;  /* 0x000014091c007986 */ /* 0x000fe8000c101910 */
[----:B------:R-:W-:Y:S04]  /*1880*/  STG.E desc[UR16][R28.64+0x18], R10 ;  /* 0x0000180a1c007986 */ /* 0x000fe8000c101910 */
[----:B------:R-:W-:Y:S04]  /*1890*/  STG.E desc[UR16][R28.64+0x1c], R11 ;  /* 0x00001c0b1c007986 */ /* 0x000fe8000c101910 */
[----:B----4-:R-:W-:Y:S04]  /*18a0*/  STG.E desc[UR16][R28.64+0x20], R12 ;  /* 0x0000200c1c007986 */ /* 0x010fe8000c101910 */
        /* <DEDUP_REMOVED lines=11> */
[----:B------:R-:W-:Y:S04]  /*1960*/  STG.E desc[UR16][R28.64+0x50], R24 ;  /* 0x000050181c007986 */ /* 0x000fe8000c101910 */
[----:B------:R-:W-:Y:S04]  /*1970*/  STG.E desc[UR16][R28.64+0x54], R25 ;  /* 0x000054191c007986 */ /* 0x000fe8000c101910 */
[----:B------:R-:W-:Y:S04]  /*1980*/  STG.E desc[UR16][R28.64+0x58], R26 ;  /* 0x0000581a1c007986 */ /* 0x000fe8000c101910 */
[----:B------:R0:W-:Y:S02]  /*1990*/  STG.E desc[UR16][R28.64+0x5c], R27 ;  /* 0x00005c1b1c007986 */ /* 0x0001e4000c101910 */
[----:B0-----:R-:W-:Y:S01]  /*19a0*/  MOV R28, R4 ;  /* 0x00000004001c7202 */ /* 0x001fe20000000f00 */
[----:B------:R-:W-:-:S07]  /*19b0*/  IMAD.MOV.U32 R29, RZ, RZ, R5 ;  /* 0x000000ffff1d7224 */ /* 0x000fce00078e0005 */
.L_x_8:
[----:B------:R-:W-:-:S13]  /*19c0*/  ISETP.NE.OR P0, PT, R0, RZ, P0 ;  /* 0x000000ff0000720c */ /* 0x000fda0000705670 */
[----:B------:R-:W-:Y:S05]  /*19d0*/  @!P0 BRA `(.L_x_4) ;  /* 0x0000000000708947 */ /* 0x000fea0003800000 */
.L_x_5:
[----:B------:R-:W0:Y:S01]  /*19e0*/  LDS.128 R4, [UR7+-0x20] ;  /* 0xffffe007ff047984 */ /* 0x000e220008000c00 */
[----:B------:R-:W-:-:S03]  /*19f0*/  VIADD R0, R0, 0x4 ;  /* 0x0000000400007836 */ /* 0x000fc60000000000 */
[----:B------:R-:W1:Y:S02]  /*1a00*/  LDS.128 R8, [UR7+-0x10] ;  /* 0xfffff007ff087984 */ /* 0x000e640008000c00 */
[----:B------:R-:W-:Y:S02]  /*1a10*/  ISETP.NE.AND P0, PT, R0, RZ, PT ;  /* 0x000000ff0000720c */ /* 0x000fe40003f05270 */
[----:B------:R-:W2:Y:S04]  /*1a20*/  LDS.128 R12, [UR7] ;  /* 0x00000007ff0c7984 */ /* 0x000ea80008000c00 */
[----:B------:R-:W3:Y:S01]  /*1a30*/  LDS.128 R16, [UR7+0x10] ;  /* 0x00001007ff107984 */ /* 0x000ee20008000c00 */
[----:B------:R-:W-:-:S03]  /*1a40*/  UIADD3 UR7, UPT, UPT, UR7, 0x40, URZ ;  /* 0x0000004007077890 */ /* 0x000fc6000fffe0ff */
[----:B0-----:R0:W-:Y:S04]  /*1a50*/  STG.E desc[UR16][R28.64+-0x20], R4 ;  /* 0xffffe0041c007986 */ /* 0x0011e8000c101910 */
[----:B------:R4:W-:Y:S04]  /*1a60*/  STG.E desc[UR16][R28.64+-0x1c], R5 ;  /* 0xffffe4051c007986 */ /* 0x0009e8000c101910 */
[----:B------:R-:W-:Y:S01]  /*1a70*/  STG.E desc[UR16][R28.64+-0x18], R6 ;  /* 0xffffe8061c007986 */ /* 0x000fe2000c101910 */
[----:B0-----:R-:W-:-:S03]  /*1a80*/  IADD3 R4, P1, PT, R28, 0x40, RZ ;  /* 0x000000401c047810 */ /* 0x001fc60007f3e0ff */
[----:B------:R-:W-:Y:S01]  /*1a90*/  STG.E desc[UR16][R28.64+-0x14], R7 ;  /* 0xffffec071c007986 */ /* 0x000fe2000c101910 */
[----:B----4-:R-:W-:-:S03]  /*1aa0*/  IADD3.X R5, PT, PT, RZ, R29, RZ, P1, !PT ;  /* 0x0000001dff057210 */ /* 0x010fc60000ffe4ff */
        /* <DEDUP_REMOVED lines=11> */
[----:B------:R0:W-:Y:S02]  /*1b60*/  STG.E desc[UR16][R28.64+0x1c], R19 ;  /* 0x00001c131c007986 */ /* 0x0001e4000c101910 */
[----:B0-----:R-:W-:-:S02]  /*1b70*/  IMAD.MOV.U32 R28, RZ, RZ, R4 ;  /* 0x000000ffff1c7224 */ /* 0x001fc400078e0004 */
[----:B------:R-:W-:Y:S01]  /*1b80*/  IMAD.MOV.U32 R29, RZ, RZ, R5 ;  /* 0x000000ffff1d7224 */ /* 0x000fe200078e0005 */
[----:B------:R-:W-:Y:S06]  /*1b90*/  @P0 BRA `(.L_x_5) ;  /* 0xfffffffc00900947 */ /* 0x000fec000383ffff */
.L_x_4:
[----:B------:R-:W-:-:S13]  /*1ba0*/  ISETP.NE.AND P0, PT, R3, RZ, PT ;  /* 0x000000ff0300720c */ /* 0x000fda0003f05270 */
[----:B------:R-:W-:Y:S05]  /*1bb0*/  @!P0 EXIT ;  /* 0x000000000000894d */ /* 0x000fea0003800000 */
[----:B------:R-:W0:Y:S02]  /*1bc0*/  LDC.64 R4, c[0x0][0x380] ;  /* 0x0000e000ff047b82 */ /* 0x000e240000000a00 */
[C---:B0-----:R-:W-:Y:S01]  /*1bd0*/  IMAD.WIDE.U32 R4, R2.reuse, 0x10, R4 ;  /* 0x0000001002047825 */ /* 0x041fe200078e0004 */
[----:B------:R-:W-:Y:S02]  /*1be0*/  LEA R2, R2, UR6, 0x4 ;  /* 0x0000000602027c11 */ /* 0x000fe4000f8e20ff */
[----:B------:R-:W-:-:S03]  /*1bf0*/  IADD3 R10, P0, PT, R4, 0x8, RZ ;  /* 0x00000008040a7810 */ /* 0x000fc60007f1e0ff */
[----:B------:R-:W-:Y:S01]  /*1c00*/  VIADD R0, R2, 0x8 ;  /* 0x0000000802007836 */ /* 0x000fe20000000000 */
[----:B------:R-:W-:Y:S01]  /*1c10*/  IADD3 R4, PT, PT, -R3, RZ, RZ ;  /* 0x000000ff03047210 */ /* 0x000fe20007ffe1ff */
[----:B------:R-:W-:-:S08]  /*1c20*/  IMAD.X R11, RZ, RZ, R5, P0 ;  /* 0x000000ffff0b7224 */ /* 0x000fd000000e0605 */
.L_x_9:
[----:B0-----:R-:W0:Y:S01]  /*1c30*/  LDS.64 R6, [R0+-0x8] ;  /* 0xfffff80000067984 */ /* 0x001e220000000a00 */
[----:B------:R-:W-:Y:S01]  /*1c40*/  MOV R2, R10 ;  /* 0x0000000a00027202 */ /* 0x000fe20000000f00 */
[----:B------:R-:W-:Y:S02]  /*1c50*/  IMAD.MOV.U32 R3, RZ, RZ, R11 ;  /* 0x000000ffff037224 */ /* 0x000fe400078e000b */
[----:B------:R1:W2:Y:S01]  /*1c60*/  LDS.64 R8, [R0] ;  /* 0x0000000000087984 */ /* 0x0002a20000000a00 */
[----:B------:R-:W-:Y:S01]  /*1c70*/  VIADD R4, R4, 0x1 ;  /* 0x0000000104047836 */ /* 0x000fe20000000000 */
[----:B------:R-:W-:-:S04]  /*1c80*/  IADD3 R10, P1, PT, R2, 0x10, RZ ;  /* 0x00000010020a7810 */ /* 0x000fc80007f3e0ff */
[----:B------:R-:W-:Y:S02]  /*1c90*/  ISETP.NE.AND P0, PT, R4, RZ, PT ;  /* 0x000000ff0400720c */ /* 0x000fe40003f05270 */
[----:B------:R-:W-:Y:S01]  /*1ca0*/  IADD3.X R11, PT, PT, RZ, R3, RZ, P1, !PT ;  /* 0x00000003ff0b7210 */ /* 0x000fe20000ffe4ff */
[----:B-1----:R-:W-:Y:S01]  /*1cb0*/  VIADD R0, R0, 0x10 ;  /* 0x0000001000007836 */ /* 0x002fe20000000000 */
[----:B0-----:R0:W-:Y:S04]  /*1cc0*/  STG.E desc[UR16][R2.64+-0x8], R6 ;  /* 0xfffff80602007986 */ /* 0x0011e8000c101910 */
[----:B------:R0:W-:Y:S04]  /*1cd0*/  STG.E desc[UR16][R2.64+-0x4], R7 ;  /* 0xfffffc0702007986 */ /* 0x0001e8000c101910 */
[----:B--2---:R0:W-:Y:S04]  /*1ce0*/  STG.E desc[UR16][R2.64], R8 ;  /* 0x0000000802007986 */ /* 0x0041e8000c101910 */
[----:B------:R0:W-:Y:S01]  /*1cf0*/  STG.E desc[UR16][R2.64+0x4], R9 ;  /* 0x0000040902007986 */ /* 0x0001e2000c101910 */
[----:B------:R-:W-:Y:S05]  /*1d00*/  @P0 BRA `(.L_x_9) ;  /* 0xfffffffc00c80947 */ /* 0x000fea000383ffff */
[----:B------:R-:W-:Y:S05]  /*1d10*/  EXIT ;  /* 0x000000000000794d */ /* 0x000fea0003800000 */
.L_x_10:
[----:B------:R-:W-:-:S00]  /*1d20*/  BRA `(.L_x_10) ;  /* 0xfffffffc00fc7947 */ /* 0x000fc0000383ffff */
[----:B------:R-:W-:-:S00]  /*1d30*/  NOP ;  /* 0x0000000000007918 */ /* 0x000fc00000000000 */
        /* <DEDUP_REMOVED lines=12> */
.L_x_35:


//--------------------- .text._Z12drawQuadtreeP6uchar4iiP12QuadTreeNodei --------------------------
	.section	.text._Z12drawQuadtreeP6uchar4iiP12QuadTreeNodei,"ax",@progbits
	.align	128
        .global         _Z12drawQuadtreeP6uchar4iiP12QuadTreeNodei
        .type           _Z12drawQuadtreeP6uchar4iiP12QuadTreeNodei,@function
        .size           _Z12drawQuadtreeP6uchar4iiP12QuadTreeNodei,(.L_x_36 - _Z12drawQuadtreeP6uchar4iiP12QuadTreeNodei)
        .other          _Z12drawQuadtreeP6uchar4iiP12QuadTreeNodei,@"STO_CUDA_ENTRY STV_DEFAULT"
_Z12drawQuadtreeP6uchar4iiP12QuadTreeNodei:
.text._Z12drawQuadtreeP6uchar4iiP12QuadTreeNodei:
[----:B------:R-:W-:Y:S01]  /*0000*/  LDC R1, c[0x0][0x37c] ;  /* 0x0000df00ff017b82 */ /* 0x000fe20000000800 */
[----:B------:R-:W0:Y:S07]  /*0010*/  S2R R3, SR_TID.Y ;  /* 0x0000000000037919 */ /* 0x000e2e0000002200 */
[----:B------:R-:W1:Y:S01]  /*0020*/  LDC R7, c[0x0][0x360] ;  /* 0x0000d800ff077b82 */ /* 0x000e620000000800 */
[----:B------:R-:W2:Y:S01]  /*0030*/  LDCU.64 UR8, c[0x0][0x388] ;  /* 0x00007100ff0877ac */ /* 0x000ea20008000a00 */
[----:B------:R-:W1:Y:S06]  /*0040*/  S2R R2, SR_TID.X ;  /* 0x0000000000027919 */ /* 0x000e6c0000002100 */
[----:B------:R-:W0:Y:S08]  /*0050*/  S2UR UR5, SR_CTAID.Y ;  /* 0x00000000000579c3 */ /* 0x000e300000002600 */
[----:B------:R-:W0:Y:S08]  /*0060*/  LDC R0, c[0x0][0x364] ;  /* 0x0000d900ff007b82 */ /* 0x000e300000000800 */
[----:B------:R-:W1:Y:S01]  /*0070*/  S2UR UR4, SR_CTAID.X ;  /* 0x00000000000479c3 */ /* 0x000e620000002500 */
[----:B0-----:R-:W-:-:S05]  /*0080*/  IMAD R0, R0, UR5, R3 ;  /* 0x0000000500007c24 */ /* 0x001fca000f8e0203 */
[----:B--2---:R-:W-:Y:S01]  /*0090*/  ISETP.GE.AND P0, PT, R0, UR9, PT ;  /* 0x0000000900007c0c */ /* 0x004fe2000bf06270 */
[----:B-1----:R-:W-:-:S05]  /*00a0*/  IMAD R7, R7, UR4, R2 ;  /* 0x0000000407077c24 */ /* 0x002fca000f8e0202 */
[----:B------:R-:W-:-:S13]  /*00b0*/  ISETP.GE.OR P0, PT, R7, UR8, P0 ;  /* 0x0000000807007c0c */ /* 0x000fda0008706670 */
[----:B------:R-:W-:Y:S05]  /*00c0*/  @P0 EXIT ;  /* 0x000000000000094d */ /* 0x000fea0003800000 */
[----:B------:R-:W0:Y:S01]  /*00d0*/  LDC R4, c[0x0][0x398] ;  /* 0x0000e600ff047b82 */ /* 0x000e220000000800 */
[----:B------:R-:W1:Y:S01]  /*00e0*/  LDCU.64 UR6, c[0x0][0x358] ;  /* 0x00006b00ff0677ac */ /* 0x000e620008000a00 */
[----:B------:R-:W-:-:S06]  /*00f0*/  IMAD R5, R0, UR8, R7 ;  /* 0x0000000800057c24 */ /* 0x000fcc000f8e0207 */
[----:B------:R-:W2:Y:S01]  /*0100*/  LDC.64 R2, c[0x0][0x380] ;  /* 0x0000e000ff027b82 */ /* 0x000ea20000000a00 */
[----:B0-----:R-:W-:Y:S01]  /*0110*/  ISETP.GE.AND P0, PT, R4, 0x1, PT ;  /* 0x000000010400780c */ /* 0x001fe20003f06270 */
[----:B--2---:R-:W-:-:S04]  /*0120*/  IMAD.WIDE R2, R5, 0x4, R2 ;  /* 0x0000000405027825 */ /* 0x004fc800078e0202 */
[----:B------:R-:W-:-:S05]  /*0130*/  IMAD.MOV.U32 R5, RZ, RZ, -0x1000000 ;  /* 0xff000000ff057424 */ /* 0x000fca00078e00ff */
[----:B-1----:R0:W-:Y:S03]  /*0140*/  STG.E desc[UR6][R2.64], R5 ;  /* 0x0000000502007986 */ /* 0x0021e6000c101906 */
[----:B------:R-:W-:Y:S05]  /*0150*/  @!P0 EXIT ;  /* 0x000000000000894d */ /* 0x000fea0003800000 */
[C---:B------:R-:W-:Y:S01]  /*0160*/  ISETP.GE.U32.AND P0, PT, R4.reuse, 0x4, PT ;  /* 0x000000040400780c */ /* 0x040fe20003f06070 */
[----:B------:R-:W-:Y:S01]  /*0170*/  IMAD.MOV.U32 R8, RZ, RZ, RZ ;  /* 0x000000ffff087224 */ /* 0x000fe200078e00ff */
[----:B------:R-:W-:-:S11]  /*0180*/  LOP3.LUT R6, R4, 0x3, RZ, 0xc0, !PT ;  /* 0x0000000304067812 */ /* 0x000fd600078ec0ff */
[----:B------:R-:W-:Y:S05]  /*0190*/  @!P0 BRA `(.L_x_11) ;  /* 0x0000000400a08947 */ /* 0x000fea0003800000 */
[----:B------:R-:W1:Y:S01]  /*01a0*/  LDCU.64 UR4, c[0x0][0x390] ;  /* 0x00007200ff0477ac */ /* 0x000e620008000a00 */
[----:B------:R-:W-:-:S05]  /*01b0*/  LOP3.LUT R8, R4, 0x7ffffffc, RZ, 0xc0, !PT ;  /* 0x7ffffffc04087812 */ /* 0x000fca00078ec0ff */
[----:B------:R-:W-:Y:S01]  /*01c0*/  IMAD.MOV R9, RZ, RZ, -R8 ;  /* 0x000000ffff097224 */ /* 0x000fe200078e0a08 */
[----:B-1----:R-:W-:-:S04]  /*01d0*/  UIADD3 UR4, UP0, UPT, UR4, 0x20, URZ ;  /* 0x0000002004047890 */ /* 0x002fc8000ff1e0ff */
[----:B------:R-:W-:Y:S02]  /*01e0*/  UIADD3.X UR5, UPT, UPT, URZ, UR5, URZ, UP0, !UPT ;  /* 0x00000005ff057290 */ /* 0x000fe400087fe4ff */
[----:B------:R-:W-:-:S04]  /*01f0*/  IMAD.U32 R4, RZ, RZ, UR4 ;  /* 0x00000004ff047e24 */ /* 0x000fc8000f8e00ff */
[----:B0-----:R-:W-:-:S07]  /*0200*/  IMAD.U32 R5, RZ, RZ, UR5 ;  /* 0x00000005ff057e24 */ /* 0x001fce000f8e00ff */
.L_x_28:
[----:B0-----:R-:W2:Y:S01]  /*0210*/  LDG.E.U8 R10, desc[UR6][R4.64+-0x14] ;  /* 0xffffec06040a7981 */ /* 0x001ea2000c1e1100 */
[----:B------:R-:W-:-:S05]  /*0220*/  VIADD R9, R9, 0x4 ;  /* 0x0000000409097836 */ /* 0x000fca0000000000 */
[----:B------:R-:W-:Y:S02]  /*0230*/  ISETP.NE.AND P1, PT, R9, RZ, PT ;  /* 0x000000ff0900720c */ /* 0x000fe40003f25270 */
[----:B--2---:R-:W-:-:S13]  /*0240*/  ISETP.NE.AND P0, PT, R10, RZ, PT ;  /* 0x000000ff0a00720c */ /* 0x004fda0003f05270 */
[----:B------:R-:W-:Y:S05]  /*0250*/  @!P0 BRA `(.L_x_12) ;  /* 0x0000000000508947 */ /* 0x000fea0003800000 */
[----:B------:R-:W2:Y:S01]  /*0260*/  LDG.E R10, desc[UR6][R4.64+-0x20] ;  /* 0xffffe006040a7981 */ /* 0x000ea2000c1e1900 */
[----:B------:R-:W-:Y:S04]  /*0270*/  BSSY.RECONVERGENT B0, `(.L_x_12) ;  /* 0x0000012000007945 */ /* 0x000fe80003800200 */
[----:B------:R-:W-:Y:S01]  /*0280*/  BSSY.RELIABLE B1, `(.L_x_13) ;  /* 0x000000c000017945 */ /* 0x000fe20003800100 */
[----:B--2---:R-:W-:-:S13]  /*0290*/  ISETP.NE.AND P0, PT, R7, R10, PT ;  /* 0x0000000a0700720c */ /* 0x004fda0003f05270 */
[----:B------:R-:W-:Y:S05]  /*02a0*/  @!P0 BRA `(.L_x_14) ;  /* 0x0000000000248947 */ /* 0x000fea0003800000 */
[----:B------:R-:W2:Y:S04]  /*02b0*/  LDG.E R11, desc[UR6][R4.64+-0x1c] ;  /* 0xffffe406040b7981 */ /* 0x000ea8000c1e1900 */
[----:B------:R-:W3:Y:S01]  /*02c0*/  LDG.E R12, desc[UR6][R4.64+-0x18] ;  /* 0xffffe806040c7981 */ /* 0x000ee2000c1e1900 */
[----:B--2---:R-:W-:Y:S02]  /*02d0*/  ISETP.NE.AND P0, PT, R0, R11, PT ;  /* 0x0000000b0000720c */ /* 0x004fe40003f05270 */
[--C-:B---3--:R-:W-:Y:S02]  /*02e0*/  IADD3 R10, PT, PT, R10, -0x1, R12.reuse ;  /* 0xffffffff0a0a7810 */ /* 0x108fe40007ffe00c */
[----:B------:R-:W-:Y:S02]  /*02f0*/  IADD3 R11, PT, PT, R11, -0x1, R12 ;  /* 0xffffffff0b0b7810 */ /* 0x000fe40007ffe00c */
[----:B------:R-:W-:-:S02]  /*0300*/  ISETP.EQ.OR P0, PT, R7, R10, !P0 ;  /* 0x0000000a0700720c */ /* 0x000fc40004702670 */
[----:B------:R-:W-:-:S13]  /*0310*/  ISETP.NE.AND P2, PT, R0, R11, PT ;  /* 0x0000000b0000720c */ /* 0x000fda0003f45270 */
[----:B------:R-:W-:Y:S05]  /*0320*/  @!P0 BREAK.RELIABLE P2, B1 ;  /* 0x0000000000018942 */ /* 0x000fea0001000100 */
[----:B------:R-:W-:Y:S05]  /*0330*/  @!P0 BRA P2, `(.L_x_15) ;  /* 0x0000000000148947 */ /* 0x000fea0001000000 */
.L_x_14:
[----:B------:R-:W-:Y:S05]  /*0340*/  BSYNC.RELIABLE B1 ;  /* 0x0000000000017941 */ /* 0x000fea0003800100 */
.L_x_13:
[----:B------:R-:W-:Y:S02]  /*0350*/  IMAD.MOV.U32 R10, RZ, RZ, 0xffff ;  /* 0x0000ffffff0a7424 */ /* 0x000fe400078e00ff */
[----:B------:R-:W-:-:S03]  /*0360*/  IMAD.MOV.U32 R11, RZ, RZ, 0xff ;  /* 0x000000ffff0b7424 */ /* 0x000fc600078e00ff */
[----:B------:R0:W-:Y:S04]  /*0370*/  STG.E.U16 desc[UR6][R2.64], R10 ;  /* 0x0000000a02007986 */ /* 0x0001e8000c101506 */
[----:B------:R0:W-:Y:S02]  /*0380*/  STG.E.U8 desc[UR6][R2.64+0x2], R11 ;  /* 0x0000020b02007986 */ /* 0x0001e4000c101106 */
.L_x_15:
[----:B------:R-:W-:Y:S05]  /*0390*/  BSYNC.RECONVERGENT B0 ;  /* 0x0000000000007941 */ /* 0x000fea0003800200 */
.L_x_12:
[----:B0-----:R-:W2:Y:S02]  /*03a0*/  LDG.E.U8 R10, desc[UR6][R4.64+-0x4] ;  /* 0xfffffc06040a7981 */ /* 0x001ea4000c1e1100 */
        /* <DEDUP_REMOVED lines=16> */
.L_x_18:
[----:B------:R-:W-:Y:S05]  /*04b0*/  BSYNC.RELIABLE B1 ;  /* 0x0000000000017941 */ /* 0x000fea0003800100 */
.L_x_17:
[----:B------:R-:W-:Y:S02]  /*04c0*/  IMAD.MOV.U32 R10, RZ, RZ, 0xffff ;  /* 0x0000ffffff0a7424 */ /* 0x000fe400078e00ff */
[----:B------:R-:W-:-:S03]  /*04d0*/  IMAD.MOV.U32 R11, RZ, RZ, 0xff ;  /* 0x000000ffff0b7424 */ /* 0x000fc600078e00ff */
[----:B------:R0:W-:Y:S04]  /*04e0*/  STG.E.U16 desc[UR6][R2.64], R10 ;  /* 0x0000000a02007986 */ /* 0x0001e8000c101506 */
[----:B------:R0:W-:Y:S02]  /*04f0*/  STG.E.U8 desc[UR6][R2.64+0x2], R11 ;  /* 0x0000020b02007986 */ /* 0x0001e4000c101106 */
.L_x_19:
[----:B------:R-:W-:Y:S05]  /*0500*/  BSYNC.RECONVERGENT B0 ;  /* 0x0000000000007941 */ /* 0x000fea0003800200 */
.L_x_16:
        /* <DEDUP_REMOVED lines=17> */
.L_x_22:
[----:B------:R-:W-:Y:S05]  /*0620*/  BSYNC.RELIABLE B1 ;  /* 0x0000000000017941 */ /* 0x000fea0003800100 */
.L_x_21:
[----:B------:R-:W-:Y:S02]  /*0630*/  IMAD.MOV.U32 R10, RZ, RZ, 0xffff ;  /* 0x0000ffffff0a7424 */ /* 0x000fe400078e00ff */
[----:B------:R-:W-:-:S03]  /*0640*/  IMAD.MOV.U32 R11, RZ, RZ, 0xff ;  /* 0x000000ffff0b7424 */ /* 0x000fc600078e00ff */
[----:B------:R0:W-:Y:S04]  /*0650*/  STG.E.U16 desc[UR6][R2.64], R10 ;  /* 0x0000000a02007986 */ /* 0x0001e8000c101506 */
[----:B------:R0:W-:Y:S02]  /*0660*/  STG.E.U8 desc[UR6][R2.64+0x2], R11 ;  /* 0x0000020b02007986 */ /* 0x0001e4000c101106 */
.L_x_23:
[----:B------:R-:W-:Y:S05]  /*0670*/  BSYNC.RECONVERGENT B0 ;  /* 0x0000000000007941 */ /* 0x000fea0003800200 */
.L_x_20:
        /* <DEDUP_REMOVED lines=17> */
.L_x_26:
[----:B------:R-:W-:Y:S05]  /*0790*/  BSYNC.RELIABLE B1 ;  /* 0x0000000000017941 */ /* 0x000fea0003800100 */
.L_x_25:
[----:B------:R-:W-:Y:S02]  /*07a0*/  IMAD.MOV.U32 R10, RZ, RZ, 0xffff ;  /* 0x0000ffffff0a7424 */ /* 0x000fe400078e00ff */
[----:B------:R-:W-:-:S03]  /*07b0*/  IMAD.MOV.U32 R11, RZ, RZ, 0xff ;  /* 0x000000ffff0b7424 */ /* 0x000fc600078e00ff */
[----:B------:R0:W-:Y:S04]  /*07c0*/  STG.E.U16 desc[UR6][R2.64], R10 ;  /* 0x0000000a02007986 */ /* 0x0001e8000c101506 */
[----:B------:R0:W-:Y:S02]  /*07d0*/  STG.E.U8 desc[UR6][R2.64+0x2], R11 ;  /* 0x0000020b02007986 */ /* 0x0001e4000c101106 */
.L_x_27:
[----:B------:R-:W-:Y:S05]  /*07e0*/  BSYNC.RECONVERGENT B0 ;  /* 0x0000000000007941 */ /* 0x000fea0003800200 */
.L_x_24:
[----:B------:R-:W-:-:S05]  /*07f0*/  IADD3 R4, P0, PT, R4, 0x40, RZ ;  /* 0x0000004004047810 */ /* 0x000fca0007f1e0ff */
[----:B------:R-:W-:Y:S01]  /*0800*/  IMAD.X R5, RZ, RZ, R5, P0 ;  /* 0x000000ffff057224 */ /* 0x000fe200000e0605 */
[----:B------:R-:W-:Y:S07]  /*0810*/  @P1 BRA `(.L_x_28) ;  /* 0xfffffff8007c1947 */ /* 0x000fee000383ffff */
.L_x_11:
[----:B------:R-:W-:-:S13]  /*0820*/  ISETP.NE.AND P0, PT, R6, RZ, PT ;  /* 0x000000ff0600720c */ /* 0x000fda0003f05270 */
[----:B------:R-:W-:Y:S05]  /*0830*/  @!P0 EXIT ;  /* 0x000000000000894d */ /* 0x000fea0003800000 */
[----:B0-----:R-:W0:Y:S01]  /*0840*/  LDC.64 R4, c[0x0][0x390] ;  /* 0x0000e400ff047b82 */ /* 0x001e220000000a00 */
[----:B------:R-:W-:Y:S02]  /*0850*/  IMAD.MOV R6, RZ, RZ, -R6 ;  /* 0x000000ffff067224 */ /* 0x000fe400078e0a06 */
[----:B0-----:R-:W-:-:S03]  /*0860*/  IMAD.WIDE.U32 R8, R8, 0x10, R4 ;  /* 0x0000001008087825 */ /* 0x001fc600078e0004 */
[----:B------:R-:W-:-:S05]  /*0870*/  IADD3 R4, P0, PT, R8, 0x8, RZ ;  /* 0x0000000808047810 */ /* 0x000fca0007f1e0ff */
[----:B------:R-:W-:-:S08]  /*0880*/  IMAD.X R5, RZ, RZ, R9, P0 ;  /* 0x000000ffff057224 */ /* 0x000fd000000e0609 */
.L_x_33:
        /* <DEDUP_REMOVED lines=19> */
.L_x_31:
[----:B------:R-:W-:Y:S05]  /*09c0*/  BSYNC.RELIABLE B1 ;  /* 0x0000000000017941 */ /* 0x000fea0003800100 */
.L_x_30:
[----:B------:R-:W-:Y:S02]  /*09d0*/  IMAD.MOV.U32 R8, RZ, RZ, 0xffff ;  /* 0x0000ffffff087424 */ /* 0x000fe400078e00ff */
[----:B------:R-:W-:-:S03]  /*09e0*/  IMAD.MOV.U32 R9, RZ, RZ, 0xff ;  /* 0x000000ffff097424 */ /* 0x000fc600078e00ff */
[----:B------:R0:W-:Y:S04]  /*09f0*/  STG.E.U16 desc[UR6][R2.64], R8 ;  /* 0x0000000802007986 */ /* 0x0001e8000c101506 */
[----:B------:R0:W-:Y:S02]  /*0a00*/  STG.E.U8 desc[UR6][R2.64+0x2], R9 ;  /* 0x0000020902007986 */ /* 0x0001e4000c101106 */
.L_x_32:
[----:B------:R-:W-:Y:S05]  /*0a10*/  BSYNC.RECONVERGENT B0 ;  /* 0x0000000000007941 */ /* 0x000fea0003800200 */
.L_x_29:
[----:B------:R-:W-:-:S05]  /*0a20*/  IADD3 R4, P0, PT, R4, 0x10, RZ ;  /* 0x0000001004047810 */ /* 0x000fca0007f1e0ff */
[----:B------:R-:W-:Y:S01]  /*0a30*/  IMAD.X R5, RZ, RZ, R5, P0 ;  /* 0x000000ffff057224 */ /* 0x000fe200000e0605 */
[----:B------:R-:W-:Y:S07]  /*0a40*/  @P1 BRA `(.L_x_33) ;  /* 0xfffffffc00901947 */ /* 0x000fee000383ffff */
[----:B------:R-:W-:Y:S05]  /*0a50*/  EXIT ;  /* 0x000000000000794d */ /* 0x000fea0003800000 */
.L_x_34:
        /* <DEDUP_REMOVED lines=10> */
.L_x_36:


//--------------------- .nv.global.init           --------------------------
	.section	.nv.global.init,"aw",@progbits
	.align	4
.nv.global.init:
	.type		mrg32k3aM1SubSeq,@object
	.size		mrg32k3aM1SubSeq,(mrg32k3aM2SubSeq - mrg32k3aM1SubSeq)
mrg32k3aM1SubSeq:
        /*0000*/ 	.byte	0x0b, 0xcc, 0xee, 0x04, 0x73, 0x29, 0x8b, 0x6f, 0xf6, 0x53, 0x03, 0xf6, 0x23, 0xf6, 0xea, 0xda
        /* <DEDUP_REMOVED lines=125> */
	.type		mrg32k3aM2SubSeq,@object
	.size		mrg32k3aM2SubSeq,(mrg32k3aM1 - mrg32k3aM2SubSeq)
mrg32k3aM2SubSeq:
        /* <DEDUP_REMOVED lines=126> */
	.type		mrg32k3aM1,@object
	.size		mrg32k3aM1,(mrg32k3aM1Seq - mrg32k3aM1)
mrg32k3aM1:
        /* <DEDUP_REMOVED lines=144> */
	.type		mrg32k3aM1Seq,@object
	.size		mrg32k3aM1Seq,(mrg32k3aM2 - mrg32k3aM1Seq)
mrg32k3aM1Seq:
        /* <DEDUP_REMOVED lines=144> */
	.type		mrg32k3aM2,@object
	.size		mrg32k3aM2,(mrg32k3aM2Seq - mrg32k3aM2)
mrg32k3aM2:
        /* <DEDUP_REMOVED lines=144> */
	.type		mrg32k3aM2Seq,@object
	.size		mrg32k3aM2Seq,(precalc_xorwow_matrix - mrg32k3aM2Seq)
mrg32k3aM2Seq:
        /* <DEDUP_REMOVED lines=144> */
	.type		precalc_xorwow_matrix,@object
	.size		precalc_xorwow_matrix,(precalc_xorwow_offset_matrix - precalc_xorwow_matrix)
precalc_xorwow_matrix:
        /* <DEDUP_REMOVED lines=6400> */
	.type		precalc_xorwow_offset_matrix,@object
	.size		precalc_xorwow_offset_matrix,(.L_1 - precalc_xorwow_offset_matrix)
precalc_xorwow_offset_matrix:
        /* <DEDUP_REMOVED lines=6400> */
.L_1:


//--------------------- .nv.shared._Z22generateRandomQuadtreeP12QuadTreeNodeiiiy --------------------------
	.section	.nv.shared._Z22generateRandomQuadtreeP12QuadTreeNodeiiiy,"aw",@nobits
	.sectionflags	@""
	.align	4
.nv.shared._Z22generateRandomQuadtreeP12QuadTreeNodeiiiy:
	.zero		17412


//--------------------- .nv.shared.reserved.0     --------------------------
	.section	.nv.shared.reserved.0,"aw",@nobits
	.weak		__nv_reservedSMEM_offset_0_alias
	.size		__nv_reservedSMEM_offset_0_alias, 0, 64
	.other		__nv_reservedSMEM_offset_0_alias,@"STO_CUDA_RESERVED_SHARED STV_DEFAULT"
__nv_reservedSMEM_offset_0_alias:
	.zero		0
	.zero		64


//--------------------- .nv.constant0._Z22generateRandomQuadtreeP12QuadTreeNodeiiiy --------------------------
	.section	.nv.constant0._Z22generateRandomQuadtreeP12QuadTreeNodeiiiy,"a",@progbits
	.sectionflags	@""
	.align	4
.nv.constant0._Z22generateRandomQuadtreeP12QuadTreeNodeiiiy:
	.zero		928


//--------------------- .nv.constant0._Z12drawQuadtreeP6uchar4iiP12QuadTreeNodei --------------------------
	.section	.nv.constant0._Z12drawQuadtreeP6uchar4iiP12QuadTreeNodei,"a",@progbits
	.sectionflags	@""
	.align	4
.nv.constant0._Z12drawQuadtreeP6uchar4iiP12QuadTreeNodei:
	.zero		924


//--------------------- SYMBOLS --------------------------

	.type		.nv.reservedSmem.offset0,@object
	.size		.nv.reservedSmem.offset0,0x4
	.type		.nv.reservedSmem.cap,@object
	.size		.nv.reservedSmem.cap,0x4
